	.target	sm_90a

	.elftype	@"ET_EXEC"


//--------------------- .note.nv.tkinfo           --------------------------
	.section	.note.nv.tkinfo,"",@"SHT_NOTE"
	.sectionflags	@"SHF_NOTE_NV_TKINFO"
	.tkinfo
        /*0018*/ 	.word	0x00000002
        /*0030*/ 	.string	""
        /*0030*/ 	.string	"ptxas"
        /*0030*/ 	.string	"Cuda compilation tools, release 13.0, V13.0.88"
        /*0030*/ 	.string	"Build cuda_13.0.r13.0/compiler.36424714_0"
        /*0030*/ 	.string	"-arch sm_90a -m 64 "



//--------------------- .note.nv.cuinfo           --------------------------
	.section	.note.nv.cuinfo,"",@"SHT_NOTE"
	.sectionflags	@"SHF_NOTE_NV_CUINFO"
        /*0018*/ 	.short	0x0002
        /*001a*/ 	.short	0x005a
        /*001c*/ 	.short	0x0082
	.zero		2


//--------------------- .nv.info                  --------------------------
	.section	.nv.info,"",@"SHT_CUDA_INFO"
	.align	4


	//----- nvinfo : EIATTR_REGCOUNT
	.align		4
        /*0000*/ 	.byte	0x04, 0x2f
        /*0002*/ 	.short	(.L_18 - .L_17)
	.align		4
.L_17:
        /*0004*/ 	.word	index@(_ZN7cutlass13device_kernelINS_4gemm6kernel13GemmUniversalIN4cute5tupleIJiiiiEEENS1_10collective13CollectiveMmaINS1_34MainloopSm90TmaGmmaWarpSpecializedILi8ENS5_IJNS4_1CILi2EEENSA_ILi1EEESC_EEENS1_35KernelTmaWarpSpecializedCooperativeEEENS5_IJNSA_ILi128EEENSA_ILi64EEESH_EEENS_10bfloat16_tENS5_IJlSC_lEEESJ_SK_NS4_8TiledMMAINS4_8MMA_AtomIJNS4_4SM904GMMA27MMA_64x64x16_F32BF16BF16_SSILNSO_5MajorE0ELSQ_0ELNSO_7ScaleInE1ELSR_1EEEEEENS4_6LayoutISD_NS5_IJSC_NSA_ILi0EEESV_EEEEENS5_IJNS4_10UnderscoreESY_SY_EEEEENS4_13SM90_TMA_LOADENS4_14ComposedLayoutINS4_7SwizzleILi3ELi4ELi3EEENS4_18smem_ptr_flag_bitsILi16EEENSU_INS5_IJNSA_ILi8EEESH_EEENS5_IJSH_SC_EEEEEEEvNS4_8identityENS4_23SM90_TMA_LOAD_MULTICASTES1B_vS1C_EENS_8epilogue10collective18CollectiveEpilogueINS1F_22Sm90TmaWarpSpecializedILi3ELi2ELi16ELb1ELb0EEEJSI_NS5_IJSG_NSA_ILi32EEEEEESJ_SK_SJ_SK_NS1F_6fusion15FusionCallbacksIS1J_NS1M_17LinearCombinationISJ_fSJ_fLNS_15FloatRoundStyleE2EEESI_S1L_JEEES11_NS12_INS13_ILi2ELi4ELi3EEES16_NSU_INS5_IJS17_S1K_EEENS5_IJS1K_SC_EEEEEEENS4_17SM75_U32x4_LDSM_NENS4_14SM90_TMA_STOREES1W_NS4_17SM90_U32x4_STSM_NENS4_9Copy_AtomIJS1Z_NS_6half_tEEEEvEEEvvEEEEvNT_6ParamsE)
        /*0008*/ 	.word	0x000000a8


	//----- nvinfo : EIATTR_FRAME_SIZE
	.align		4
.L_18:
        /*000c*/ 	.byte	0x04, 0x11
        /*000e*/ 	.short	(.L_20 - .L_19)
	.align		4
.L_19:
        /*0010*/ 	.word	index@(_ZN7cutlass13device_kernelINS_4gemm6kernel13GemmUniversalIN4cute5tupleIJiiiiEEENS1_10collective13CollectiveMmaINS1_34MainloopSm90TmaGmmaWarpSpecializedILi8ENS5_IJNS4_1CILi2EEENSA_ILi1EEESC_EEENS1_35KernelTmaWarpSpecializedCooperativeEEENS5_IJNSA_ILi128EEENSA_ILi64EEESH_EEENS_10bfloat16_tENS5_IJlSC_lEEESJ_SK_NS4_8TiledMMAINS4_8MMA_AtomIJNS4_4SM904GMMA27MMA_64x64x16_F32BF16BF16_SSILNSO_5MajorE0ELSQ_0ELNSO_7ScaleInE1ELSR_1EEEEEENS4_6LayoutISD_NS5_IJSC_NSA_ILi0EEESV_EEEEENS5_IJNS4_10UnderscoreESY_SY_EEEEENS4_13SM90_TMA_LOADENS4_14ComposedLayoutINS4_7SwizzleILi3ELi4ELi3EEENS4_18smem_ptr_flag_bitsILi16EEENSU_INS5_IJNSA_ILi8EEESH_EEENS5_IJSH_SC_EEEEEEEvNS4_8identityENS4_23SM90_TMA_LOAD_MULTICASTES1B_vS1C_EENS_8epilogue10collective18CollectiveEpilogueINS1F_22Sm90TmaWarpSpecializedILi3ELi2ELi16ELb1ELb0EEEJSI_NS5_IJSG_NSA_ILi32EEEEEESJ_SK_SJ_SK_NS1F_6fusion15FusionCallbacksIS1J_NS1M_17LinearCombinationISJ_fSJ_fLNS_15FloatRoundStyleE2EEESI_S1L_JEEES11_NS12_INS13_ILi2ELi4ELi3EEES16_NSU_INS5_IJS17_S1K_EEENS5_IJS1K_SC_EEEEEEENS4_17SM75_U32x4_LDSM_NENS4_14SM90_TMA_STOREES1W_NS4_17SM90_U32x4_STSM_NENS4_9Copy_AtomIJS1Z_NS_6half_tEEEEvEEEvvEEEEvNT_6ParamsE)
        /*0014*/ 	.word	0x00000000


	//----- nvinfo : EIATTR_MIN_STACK_SIZE
	.align		4
.L_20:
        /*0018*/ 	.byte	0x04, 0x12
        /*001a*/ 	.short	(.L_22 - .L_21)
	.align		4
.L_21:
        /*001c*/ 	.word	index@(_ZN7cutlass13device_kernelINS_4gemm6kernel13GemmUniversalIN4cute5tupleIJiiiiEEENS1_10collective13CollectiveMmaINS1_34MainloopSm90TmaGmmaWarpSpecializedILi8ENS5_IJNS4_1CILi2EEENSA_ILi1EEESC_EEENS1_35KernelTmaWarpSpecializedCooperativeEEENS5_IJNSA_ILi128EEENSA_ILi64EEESH_EEENS_10bfloat16_tENS5_IJlSC_lEEESJ_SK_NS4_8TiledMMAINS4_8MMA_AtomIJNS4_4SM904GMMA27MMA_64x64x16_F32BF16BF16_SSILNSO_5MajorE0ELSQ_0ELNSO_7ScaleInE1ELSR_1EEEEEENS4_6LayoutISD_NS5_IJSC_NSA_ILi0EEESV_EEEEENS5_IJNS4_10UnderscoreESY_SY_EEEEENS4_13SM90_TMA_LOADENS4_14ComposedLayoutINS4_7SwizzleILi3ELi4ELi3EEENS4_18smem_ptr_flag_bitsILi16EEENSU_INS5_IJNSA_ILi8EEESH_EEENS5_IJSH_SC_EEEEEEEvNS4_8identityENS4_23SM90_TMA_LOAD_MULTICASTES1B_vS1C_EENS_8epilogue10collective18CollectiveEpilogueINS1F_22Sm90TmaWarpSpecializedILi3ELi2ELi16ELb1ELb0EEEJSI_NS5_IJSG_NSA_ILi32EEEEEESJ_SK_SJ_SK_NS1F_6fusion15FusionCallbacksIS1J_NS1M_17LinearCombinationISJ_fSJ_fLNS_15FloatRoundStyleE2EEESI_S1L_JEEES11_NS12_INS13_ILi2ELi4ELi3EEES16_NSU_INS5_IJS17_S1K_EEENS5_IJS1K_SC_EEEEEEENS4_17SM75_U32x4_LDSM_NENS4_14SM90_TMA_STOREES1W_NS4_17SM90_U32x4_STSM_NENS4_9Copy_AtomIJS1Z_NS_6half_tEEEEvEEEvvEEEEvNT_6ParamsE)
        /*0020*/ 	.word	0x00000000
.L_22:


//--------------------- .nv.compat                --------------------------
	.section	.nv.compat,"",@"SHT_CUDA_COMPAT_INFO"
	.align	4
        /*0000*/ 	.byte	0x02, 0x09, 0x01, 0x00, 0x02, 0x02, 0x04, 0x00, 0x02, 0x05, 0x05, 0x00, 0x03, 0x07, 0x01, 0x01
        /*0010*/ 	.byte	0x02, 0x03, 0x01, 0x00, 0x02, 0x06, 0x01, 0x00, 0x04, 0x0b, 0x08, 0x00, 0x00, 0x00, 0x00, 0x00
        /*0020*/ 	.byte	0x00, 0x00, 0x00, 0x00


//--------------------- .nv.info._ZN7cutlass13device_kernelINS_4gemm6kernel13GemmUniversalIN4cute5tupleIJiiiiEEENS1_10collective13CollectiveMmaINS1_34MainloopSm90TmaGmmaWarpSpecializedILi8ENS5_IJNS4_1CILi2EEENSA_ILi1EEESC_EEENS1_35KernelTmaWarpSpecializedCooperativeEEENS5_IJNSA_ILi128EEENSA_ILi64EEESH_EEENS_10bfloat16_tENS5_IJlSC_lEEESJ_SK_NS4_8TiledMMAINS4_8MMA_AtomIJNS4_4SM904GMMA27MMA_64x64x16_F32BF16BF16_SSILNSO_5MajorE0ELSQ_0ELNSO_7ScaleInE1ELSR_1EEEEEENS4_6LayoutISD_NS5_IJSC_NSA_ILi0EEESV_EEEEENS5_IJNS4_10UnderscoreESY_SY_EEEEENS4_13SM90_TMA_LOADENS4_14ComposedLayoutINS4_7SwizzleILi3ELi4ELi3EEENS4_18smem_ptr_flag_bitsILi16EEENSU_INS5_IJNSA_ILi8EEESH_EEENS5_IJSH_SC_EEEEEEEvNS4_8identityENS4_23SM90_TMA_LOAD_MULTICASTES1B_vS1C_EENS_8epilogue10collective18CollectiveEpilogueINS1F_22Sm90TmaWarpSpecializedILi3ELi2ELi16ELb1ELb0EEEJSI_NS5_IJSG_NSA_ILi32EEEEEESJ_SK_SJ_SK_NS1F_6fusion15FusionCallbacksIS1J_NS1M_17LinearCombinationISJ_fSJ_fLNS_15FloatRoundStyleE2EEESI_S1L_JEEES11_NS12_INS13_ILi2ELi4ELi3EEES16_NSU_INS5_IJS17_S1K_EEENS5_IJS1K_SC_EEEEEEENS4_17SM75_U32x4_LDSM_NENS4_14SM90_TMA_STOREES1W_NS4_17SM90_U32x4_STSM_NENS4_9Copy_AtomIJS1Z_NS_6half_tEEEEvEEEvvEEEEvNT_6ParamsE --------------------------
	.section	.nv.info._ZN7cutlass13device_kernelINS_4gemm6kernel13GemmUniversalIN4cute5tupleIJiiiiEEENS1_10collective13CollectiveMmaINS1_34MainloopSm90TmaGmmaWarpSpecializedILi8ENS5_IJNS4_1CILi2EEENSA_ILi1EEESC_EEENS1_35KernelTmaWarpSpecializedCooperativeEEENS5_IJNSA_ILi128EEENSA_ILi64EEESH_EEENS_10bfloat16_tENS5_IJlSC_lEEESJ_SK_NS4_8TiledMMAINS4_8MMA_AtomIJNS4_4SM904GMMA27MMA_64x64x16_F32BF16BF16_SSILNSO_5MajorE0ELSQ_0ELNSO_7ScaleInE1ELSR_1EEEEEENS4_6LayoutISD_NS5_IJSC_NSA_ILi0EEESV_EEEEENS5_IJNS4_10UnderscoreESY_SY_EEEEENS4_13SM90_TMA_LOADENS4_14ComposedLayoutINS4_7SwizzleILi3ELi4ELi3EEENS4_18smem_ptr_flag_bitsILi16EEENSU_INS5_IJNSA_ILi8EEESH_EEENS5_IJSH_SC_EEEEEEEvNS4_8identityENS4_23SM90_TMA_LOAD_MULTICASTES1B_vS1C_EENS_8epilogue10collective18CollectiveEpilogueINS1F_22Sm90TmaWarpSpecializedILi3ELi2ELi16ELb1ELb0EEEJSI_NS5_IJSG_NSA_ILi32EEEEEESJ_SK_SJ_SK_NS1F_6fusion15FusionCallbacksIS1J_NS1M_17LinearCombinationISJ_fSJ_fLNS_15FloatRoundStyleE2EEESI_S1L_JEEES11_NS12_INS13_ILi2ELi4ELi3EEES16_NSU_INS5_IJS17_S1K_EEENS5_IJS1K_SC_EEEEEEENS4_17SM75_U32x4_LDSM_NENS4_14SM90_TMA_STOREES1W_NS4_17SM90_U32x4_STSM_NENS4_9Copy_AtomIJS1Z_NS_6half_tEEEEvEEEvvEEEEvNT_6ParamsE,"",@"SHT_CUDA_INFO"
	.sectionflags	@""
	.align	4


	//----- nvinfo : EIATTR_CUDA_API_VERSION
	.align		4
        /*0000*/ 	.byte	0x04, 0x37
        /*0002*/ 	.short	(.L_24 - .L_23)
.L_23:
        /*0004*/ 	.word	0x00000082


	//----- nvinfo : EIATTR_KPARAM_INFO
	.align		4
.L_24:
        /*0008*/ 	.byte	0x04, 0x17
        /*000a*/ 	.short	(.L_26 - .L_25)
.L_25:
        /*000c*/ 	.word	0x00000000
        /*0010*/ 	.short	0x0000
        /*0012*/ 	.short	0x0070
        /*0014*/ 	.byte	0x00, 0xf0, 0x01, 0x1c


	//----- nvinfo : EIATTR_SPARSE_MMA_MASK
	.align		4
.L_26:
        /*0018*/ 	.byte	0x03, 0x50
        /*001a*/ 	.short	0x0000


	//----- nvinfo : EIATTR_MAXREG_COUNT
	.align		4
        /*001c*/ 	.byte	0x03, 0x1b
        /*001e*/ 	.short	0x00a8


	//----- nvinfo : EIATTR_NUM_BARRIERS
	.align		4
        /*0020*/ 	.byte	0x02, 0x4c
        /*0022*/ 	.byte	0x02
	.zero		1


	//----- nvinfo : EIATTR_EXTERNS
	.align		4
        /*0024*/ 	.byte	0x04, 0x0f
        /*0026*/ 	.short	(.L_28 - .L_27)


	//   ....[0]....
	.align		4
.L_27:
        /*0028*/ 	.word	index@(__assertfail)


	//----- nvinfo : EIATTR_MERCURY_ISA_VERSION
	.align		4
.L_28:
        /*002c*/ 	.byte	0x03, 0x5f
        /*002e*/ 	.short	0x0101


	//----- nvinfo : EIATTR_INT_WARP_WIDE_INSTR_OFFSETS
	.align		4
        /*0030*/ 	.byte	0x04, 0x31
        /*0032*/ 	.short	(.L_30 - .L_29)


	//   ....[0]....
.L_29:
        /*0034*/ 	.word	0x00000a80


	//   ....[1]....
        /*0038*/ 	.word	0x00000a90


	//   ....[2]....
        /*003c*/ 	.word	0x00000ba0


	//   ....[3]....
        /*0040*/ 	.word	0x000021b0


	//----- nvinfo : EIATTR_COOP_GROUP_MASK_REGIDS
	.align		4
.L_30:
        /*0044*/ 	.byte	0x04, 0x29
        /*0046*/ 	.short	(.L_32 - .L_31)


	//   ....[0]....
.L_31:
        /*0048*/ 	.word	0xffffffff


	//   ....[1]....
        /*004c*/ 	.word	0xffffffff


	//   ....[2]....
        /*0050*/ 	.word	0xffffffff


	//   ....[3]....
        /*0054*/ 	.word	0xffffffff


	//   ....[4]....
        /*0058*/ 	.word	0xffffffff


	//   ....[5]....
        /*005c*/ 	.word	0xffffffff


	//   ....[6]....
        /*0060*/ 	.word	0xffffffff


	//----- nvinfo : EIATTR_COOP_GROUP_INSTR_OFFSETS
	.align		4
.L_32:
        /*0064*/ 	.byte	0x04, 0x28
        /*0066*/ 	.short	(.L_34 - .L_33)


	//   ....[0]....
.L_33:
        /*0068*/ 	.word	0x00000070


	//   ....[1]....
        /*006c*/ 	.word	0x00000080


	//   ....[2]....
        /*0070*/ 	.word	0x00000430


	//   ....[3]....
        /*0074*/ 	.word	0x000006b0


	//   ....[4]....
        /*0078*/ 	.word	0x000008e0


	//   ....[5]....
        /*007c*/ 	.word	0x00000d10


	//   ....[6]....
        /*0080*/ 	.word	0x000017b0


	//----- nvinfo : EIATTR_REG_RECONFIG
	.align		4
.L_34:
        /*0084*/ 	.byte	0x01, 0x54
	.zero		2


	//----- nvinfo : EIATTR_SYSCALL_OFFSETS
	.align		4
        /*0088*/ 	.byte	0x04, 0x46
        /*008a*/ 	.short	(.L_36 - .L_35)


	//   ....[0]....
.L_35:
        /*008c*/ 	.word	0x00001970


	//   ....[1]....
        /*0090*/ 	.word	0x000023e0


	//   ....[2]....
        /*0094*/ 	.word	0x000024d0


	//----- nvinfo : EIATTR_MBARRIER_INSTR_OFFSETS
	.align		4
.L_36:
        /*0098*/ 	.byte	0x04, 0x39
        /*009a*/ 	.short	(.L_38 - .L_37)


	//   ....[0]....
.L_37:
        /*009c*/ 	.word	0x00000550
        /*00a0*/ 	.word	0x000000ff
        /*00a4*/ 	.word	0x00000000
        /*00a8*/ 	.short	0x0100
        /*00aa*/ 	.byte	0x08
	.zero		1


	//   ....[1]....
        /*00ac*/ 	.word	0x00000560
        /*00b0*/ 	.word	0x000000ff
        /*00b4*/ 	.word	0x00000040
        /*00b8*/ 	.short	0x0100
        /*00ba*/ 	.byte	0x08
	.zero		1


	//   ....[2]....
        /*00bc*/ 	.word	0x00000570
        /*00c0*/ 	.word	0x000000ff
        /*00c4*/ 	.word	0x00000008
        /*00c8*/ 	.short	0x0100
        /*00ca*/ 	.byte	0x08
	.zero		1


	//   ....[3]....
        /*00cc*/ 	.word	0x00000580
        /*00d0*/ 	.word	0x000000ff
        /*00d4*/ 	.word	0x00000048
        /*00d8*/ 	.short	0x0100
        /*00da*/ 	.byte	0x08
	.zero		1


	//   ....[4]....
        /*00dc*/ 	.word	0x00000590
        /*00e0*/ 	.word	0x000000ff
        /*00e4*/ 	.word	0x00000010
        /*00e8*/ 	.short	0x0100
        /*00ea*/ 	.byte	0x08
	.zero		1


	//   ....[5]....
        /*00ec*/ 	.word	0x000005a0
        /*00f0*/ 	.word	0x000000ff
        /*00f4*/ 	.word	0x00000050
        /*00f8*/ 	.short	0x0100
        /*00fa*/ 	.byte	0x08
	.zero		1


	//   ....[6]....
        /*00fc*/ 	.word	0x000005b0
        /*0100*/ 	.word	0x000000ff
        /*0104*/ 	.word	0x00000018
        /*0108*/ 	.short	0x0100
        /*010a*/ 	.byte	0x08
	.zero		1


	//   ....[7]....
        /*010c*/ 	.word	0x000005c0
        /*0110*/ 	.word	0x000000ff
        /*0114*/ 	.word	0x00000058
        /*0118*/ 	.short	0x0100
        /*011a*/ 	.byte	0x08
	.zero		1


	//   ....[8]....
        /*011c*/ 	.word	0x000005d0
        /*0120*/ 	.word	0x000000ff
        /*0124*/ 	.word	0x00000020
        /*0128*/ 	.short	0x0100
        /*012a*/ 	.byte	0x08
	.zero		1


	//   ....[9]....
        /*012c*/ 	.word	0x000005e0
        /*0130*/ 	.word	0x000000ff
        /*0134*/ 	.word	0x00000060
        /*0138*/ 	.short	0x0100
        /*013a*/ 	.byte	0x08
	.zero		1


	//   ....[10]....
        /*013c*/ 	.word	0x000005f0
        /*0140*/ 	.word	0x000000ff
        /*0144*/ 	.word	0x00000028
        /*0148*/ 	.short	0x0100
        /*014a*/ 	.byte	0x08
	.zero		1


	//   ....[11]....
        /*014c*/ 	.word	0x00000600
        /*0150*/ 	.word	0x000000ff
        /*0154*/ 	.word	0x00000068
        /*0158*/ 	.short	0x0100
        /*015a*/ 	.byte	0x08
	.zero		1


	//   ....[12]....
        /*015c*/ 	.word	0x00000610
        /*0160*/ 	.word	0x000000ff
        /*0164*/ 	.word	0x00000030
        /*0168*/ 	.short	0x0100
        /*016a*/ 	.byte	0x08
	.zero		1


	//   ....[13]....
        /*016c*/ 	.word	0x00000620
        /*0170*/ 	.word	0x000000ff
        /*0174*/ 	.word	0x00000070
        /*0178*/ 	.short	0x0100
        /*017a*/ 	.byte	0x08
	.zero		1


	//   ....[14]....
        /*017c*/ 	.word	0x00000630
        /*0180*/ 	.word	0x000000ff
        /*0184*/ 	.word	0x00000038
        /*0188*/ 	.short	0x0100
        /*018a*/ 	.byte	0x08
	.zero		1


	//   ....[15]....
        /*018c*/ 	.word	0x00000640
        /*0190*/ 	.word	0x000000ff
        /*0194*/ 	.word	0x00000078
        /*0198*/ 	.short	0x0100
        /*019a*/ 	.byte	0x08
	.zero		1


	//   ....[16]....
        /*019c*/ 	.word	0x00000860
        /*01a0*/ 	.word	0x000000ff
        /*01a4*/ 	.word	0x00000080
        /*01a8*/ 	.short	0x0100
        /*01aa*/ 	.byte	0x08
	.zero		1


	//   ....[17]....
        /*01ac*/ 	.word	0x00000870
        /*01b0*/ 	.word	0x000000ff
        /*01b4*/ 	.word	0x00000098
        /*01b8*/ 	.short	0x0100
        /*01ba*/ 	.byte	0x08
	.zero		1


	//   ....[18]....
        /*01bc*/ 	.word	0x00000880
        /*01c0*/ 	.word	0x000000ff
        /*01c4*/ 	.word	0x00000088
        /*01c8*/ 	.short	0x0100
        /*01ca*/ 	.byte	0x08
	.zero		1


	//   ....[19]....
        /*01cc*/ 	.word	0x00000890
        /*01d0*/ 	.word	0x000000ff
        /*01d4*/ 	.word	0x000000a0
        /*01d8*/ 	.short	0x0100
        /*01da*/ 	.byte	0x08
	.zero		1


	//   ....[20]....
        /*01dc*/ 	.word	0x000008a0
        /*01e0*/ 	.word	0x000000ff
        /*01e4*/ 	.word	0x00000090
        /*01e8*/ 	.short	0x0100
        /*01ea*/ 	.byte	0x08
	.zero		1


	//   ....[21]....
        /*01ec*/ 	.word	0x000008b0
        /*01f0*/ 	.word	0x000000ff
        /*01f4*/ 	.word	0x000000a8
        /*01f8*/ 	.short	0x0100
        /*01fa*/ 	.byte	0x08
	.zero		1


	//   ....[22]....
        /*01fc*/ 	.word	0x00000c10
        /*0200*/ 	.word	0x000000ff
        /*0204*/ 	.word	0x000000b0
        /*0208*/ 	.short	0x0100
        /*020a*/ 	.byte	0x06
	.zero		1


	//   ....[23]....
        /*020c*/ 	.word	0x00000ca0
        /*0210*/ 	.word	0x000000ff
        /*0214*/ 	.word	0x000000b8
        /*0218*/ 	.short	0x0100
        /*021a*/ 	.byte	0x06
	.zero		1


	//   ....[24]....
        /*021c*/ 	.word	0x000019f0
        /*0220*/ 	.word	0x00000003
        /*0224*/ 	.word	0x00000000
        /*0228*/ 	.short	0x010a
        /*022a*/ 	.byte	0x3f
	.zero		1


	//   ....[25]....
        /*022c*/ 	.word	0x00001a30
        /*0230*/ 	.word	0x00000003
        /*0234*/ 	.word	0x00000000
        /*0238*/ 	.short	0x010a
        /*023a*/ 	.byte	0x3f
	.zero		1


	//   ....[26]....
        /*023c*/ 	.word	0x00001da0
        /*0240*/ 	.word	0x000000ff
        /*0244*/ 	.word	0x00000000
        /*0248*/ 	.short	0x010a
        /*024a*/ 	.byte	0x04
	.zero		1


	//   ....[27]....
        /*024c*/ 	.word	0x00001de0
        /*0250*/ 	.word	0x000000ff
        /*0254*/ 	.word	0x00000000
        /*0258*/ 	.short	0x010a
        /*025a*/ 	.byte	0x04
	.zero		1


	//   ....[28]....
        /*025c*/ 	.word	0x00002040
        /*0260*/ 	.word	0x00000005
        /*0264*/ 	.word	0x00000000
        /*0268*/ 	.short	0x0101
        /*026a*/ 	.byte	0x3f
	.zero		1


	//   ....[29]....
        /*026c*/ 	.word	0x00002230
        /*0270*/ 	.word	0x00000003
        /*0274*/ 	.word	0x00000000
        /*0278*/ 	.short	0x0101
        /*027a*/ 	.byte	0x3f
	.zero		1


	//   ....[30]....
        /*027c*/ 	.word	0x00002a00
        /*0280*/ 	.word	0x00000005
        /*0284*/ 	.word	0x00000080
        /*0288*/ 	.short	0x010a
        /*028a*/ 	.byte	0x3f
	.zero		1


	//   ....[31]....
        /*028c*/ 	.word	0x00003370
        /*0290*/ 	.word	0x000000ff
        /*0294*/ 	.word	0x00000000
        /*0298*/ 	.short	0x0101
        /*029a*/ 	.byte	0x04
	.zero		1


	//   ....[32]....
        /*029c*/ 	.word	0x000034d0
        /*02a0*/ 	.word	0x00000004
        /*02a4*/ 	.word	0x00000080
        /*02a8*/ 	.short	0x010a
        /*02aa*/ 	.byte	0x3f
	.zero		1


	//   ....[33]....
        /*02ac*/ 	.word	0x00003b40
        /*02b0*/ 	.word	0x000000ff
        /*02b4*/ 	.word	0x00000000
        /*02b8*/ 	.short	0x0101
        /*02ba*/ 	.byte	0x04
	.zero		1


	//   ....[34]....
        /*02bc*/ 	.word	0x00004490
        /*02c0*/ 	.word	0x000000ff
        /*02c4*/ 	.word	0x00000000
        /*02c8*/ 	.short	0x0101
        /*02ca*/ 	.byte	0x04
	.zero		1


	//   ....[35]....
        /*02cc*/ 	.word	0x00004ab0
        /*02d0*/ 	.word	0x000000ff
        /*02d4*/ 	.word	0x000000b8
        /*02d8*/ 	.short	0x010a
        /*02da*/ 	.byte	0x04
	.zero		1


	//   ....[36]....
        /*02dc*/ 	.word	0x00004ee0
        /*02e0*/ 	.word	0x000000ff
        /*02e4*/ 	.word	0x00000098
        /*02e8*/ 	.short	0x010a
        /*02ea*/ 	.byte	0x05
	.zero		1


	//   ....[37]....
        /*02ec*/ 	.word	0x00004fe0
        /*02f0*/ 	.word	0x000000ff
        /*02f4*/ 	.word	0x00000080
        /*02f8*/ 	.short	0x010b
        /*02fa*/ 	.byte	0x05
	.zero		1


	//   ....[38]....
        /*02fc*/ 	.word	0x00005070
        /*0300*/ 	.word	0x000000ff
        /*0304*/ 	.word	0x00000000
        /*0308*/ 	.short	0x0101
        /*030a*/ 	.byte	0x05
	.zero		1


	//   ....[39]....
        /*030c*/ 	.word	0x000050e0
        /*0310*/ 	.word	0x000000ff
        /*0314*/ 	.word	0x00000098
        /*0318*/ 	.short	0x010a
        /*031a*/ 	.byte	0x04
	.zero		1


	//   ....[40]....
        /*031c*/ 	.word	0x00005200
        /*0320*/ 	.word	0x000000ff
        /*0324*/ 	.word	0x00000080
        /*0328*/ 	.short	0x010b
        /*032a*/ 	.byte	0x04
	.zero		1


	//   ....[41]....
        /*032c*/ 	.word	0x000052e0
        /*0330*/ 	.word	0x000000ff
        /*0334*/ 	.word	0x00000000
        /*0338*/ 	.short	0x0101
        /*033a*/ 	.byte	0x04
	.zero		1


	//   ....[42]....
        /*033c*/ 	.word	0x00005990
        /*0340*/ 	.word	0x00000003
        /*0344*/ 	.word	0x00000098
        /*0348*/ 	.short	0x010a
        /*034a*/ 	.byte	0x3f
	.zero		1


	//   ....[43]....
        /*034c*/ 	.word	0x00005a60
        /*0350*/ 	.word	0x00000005
        /*0354*/ 	.word	0x00000098
        /*0358*/ 	.short	0x010a
        /*035a*/ 	.byte	0x3f
	.zero		1


	//   ....[44]....
        /*035c*/ 	.word	0x00005b10
        /*0360*/ 	.word	0x00000003
        /*0364*/ 	.word	0x00000098
        /*0368*/ 	.short	0x010a
        /*036a*/ 	.byte	0x3f
	.zero		1


	//   ....[45]....
        /*036c*/ 	.word	0x00005e60
        /*0370*/ 	.word	0x0000000e
        /*0374*/ 	.word	0x00000040
        /*0378*/ 	.short	0x010a
        /*037a*/ 	.byte	0x3f
	.zero		1


	//   ....[46]....
        /*037c*/ 	.word	0x00006210
        /*0380*/ 	.word	0x00000004
        /*0384*/ 	.word	0x000000b8
        /*0388*/ 	.short	0x0101
        /*038a*/ 	.byte	0x3f
	.zero		1


	//   ....[47]....
        /*038c*/ 	.word	0x00006920
        /*0390*/ 	.word	0x00000005
        /*0394*/ 	.word	0x00000000
        /*0398*/ 	.short	0x010a
        /*039a*/ 	.byte	0x3f
	.zero		1


	//   ....[48]....
        /*039c*/ 	.word	0x000069a0
        /*03a0*/ 	.word	0x00000007
        /*03a4*/ 	.word	0x00000000
        /*03a8*/ 	.short	0x010a
        /*03aa*/ 	.byte	0x3f
	.zero		1


	//   ....[49]....
        /*03ac*/ 	.word	0x00006a30
        /*03b0*/ 	.word	0x00000006
        /*03b4*/ 	.word	0x00000000
        /*03b8*/ 	.short	0x010a
        /*03ba*/ 	.byte	0x3f
	.zero		1


	//   ....[50]....
        /*03bc*/ 	.word	0x00006ac0
        /*03c0*/ 	.word	0x00000009
        /*03c4*/ 	.word	0x00000000
        /*03c8*/ 	.short	0x010a
        /*03ca*/ 	.byte	0x3f
	.zero		1


	//   ....[51]....
        /*03cc*/ 	.word	0x00006b50
        /*03d0*/ 	.word	0x00000006
        /*03d4*/ 	.word	0x00000000
        /*03d8*/ 	.short	0x010a
        /*03da*/ 	.byte	0x3f
	.zero		1


	//   ....[52]....
        /*03dc*/ 	.word	0x00006be0
        /*03e0*/ 	.word	0x00000009
        /*03e4*/ 	.word	0x00000000
        /*03e8*/ 	.short	0x010a
        /*03ea*/ 	.byte	0x3f
	.zero		1


	//   ....[53]....
        /*03ec*/ 	.word	0x00006c70
        /*03f0*/ 	.word	0x00000006
        /*03f4*/ 	.word	0x00000000
        /*03f8*/ 	.short	0x010a
        /*03fa*/ 	.byte	0x3f
	.zero		1


	//   ....[54]....
        /*03fc*/ 	.word	0x00006d00
        /*0400*/ 	.word	0x00000003
        /*0404*/ 	.word	0x00000000
        /*0408*/ 	.short	0x010a
        /*040a*/ 	.byte	0x3f
	.zero		1


	//   ....[55]....
        /*040c*/ 	.word	0x00006d60
        /*0410*/ 	.word	0x00000003
        /*0414*/ 	.word	0x00000000
        /*0418*/ 	.short	0x010a
        /*041a*/ 	.byte	0x3f
	.zero		1


	//   ....[56]....
        /*041c*/ 	.word	0x00006dc0
        /*0420*/ 	.word	0x00000005
        /*0424*/ 	.word	0x00000000
        /*0428*/ 	.short	0x010a
        /*042a*/ 	.byte	0x3f
	.zero		1


	//   ....[57]....
        /*042c*/ 	.word	0x00006e10
        /*0430*/ 	.word	0x00000005
        /*0434*/ 	.word	0x00000080
        /*0438*/ 	.short	0x010a
        /*043a*/ 	.byte	0x3f
	.zero		1


	//   ....[58]....
        /*043c*/ 	.word	0x00006e60
        /*0440*/ 	.word	0x00000004
        /*0444*/ 	.word	0x00000080
        /*0448*/ 	.short	0x010a
        /*044a*/ 	.byte	0x3f
	.zero		1


	//   ....[59]....
        /*044c*/ 	.word	0x00006ec0
        /*0450*/ 	.word	0x00000003
        /*0454*/ 	.word	0x000000b8
        /*0458*/ 	.short	0x010a
        /*045a*/ 	.byte	0x3f
	.zero		1


	//   ....[60]....
        /*045c*/ 	.word	0x00006f20
        /*0460*/ 	.word	0x00000005
        /*0464*/ 	.word	0x00000098
        /*0468*/ 	.short	0x010a
        /*046a*/ 	.byte	0x3f
	.zero		1


	//   ....[61]....
        /*046c*/ 	.word	0x00006f80
        /*0470*/ 	.word	0x00000007
        /*0474*/ 	.word	0x00000098
        /*0478*/ 	.short	0x010a
        /*047a*/ 	.byte	0x3f
	.zero		1


	//   ....[62]....
        /*047c*/ 	.word	0x00006fd0
        /*0480*/ 	.word	0x00000003
        /*0484*/ 	.word	0x00000098
        /*0488*/ 	.short	0x010a
        /*048a*/ 	.byte	0x3f
	.zero		1


	//   ....[63]....
        /*048c*/ 	.word	0x00007020
        /*0490*/ 	.word	0x00000005
        /*0494*/ 	.word	0x00000098
        /*0498*/ 	.short	0x010a
        /*049a*/ 	.byte	0x3f
	.zero		1


	//   ....[64]....
        /*049c*/ 	.word	0x000070f0
        /*04a0*/ 	.word	0x0000000e
        /*04a4*/ 	.word	0x00000040
        /*04a8*/ 	.short	0x010a
        /*04aa*/ 	.byte	0x3f
	.zero		1


	//   ....[65]....
        /*04ac*/ 	.word	0x000071c0
        /*04b0*/ 	.word	0x00000005
        /*04b4*/ 	.word	0x00000000
        /*04b8*/ 	.short	0x010a
        /*04ba*/ 	.byte	0x3f
	.zero		1


	//   ....[66]....
        /*04bc*/ 	.word	0x00007210
        /*04c0*/ 	.word	0x00000007
        /*04c4*/ 	.word	0x00000000
        /*04c8*/ 	.short	0x010a
        /*04ca*/ 	.byte	0x3f
	.zero		1


	//   ....[67]....
        /*04cc*/ 	.word	0x00007260
        /*04d0*/ 	.word	0x00000006
        /*04d4*/ 	.word	0x00000000
        /*04d8*/ 	.short	0x010a
        /*04da*/ 	.byte	0x3f
	.zero		1


	//   ....[68]....
        /*04dc*/ 	.word	0x000072b0
        /*04e0*/ 	.word	0x00000009
        /*04e4*/ 	.word	0x00000000
        /*04e8*/ 	.short	0x010a
        /*04ea*/ 	.byte	0x3f
	.zero		1


	//   ....[69]....
        /*04ec*/ 	.word	0x00007300
        /*04f0*/ 	.word	0x00000006
        /*04f4*/ 	.word	0x00000000
        /*04f8*/ 	.short	0x010a
        /*04fa*/ 	.byte	0x3f
	.zero		1


	//   ....[70]....
        /*04fc*/ 	.word	0x00007350
        /*0500*/ 	.word	0x00000009
        /*0504*/ 	.word	0x00000000
        /*0508*/ 	.short	0x010a
        /*050a*/ 	.byte	0x3f
	.zero		1


	//   ....[71]....
        /*050c*/ 	.word	0x000073a0
        /*0510*/ 	.word	0x00000006
        /*0514*/ 	.word	0x00000000
        /*0518*/ 	.short	0x010a
        /*051a*/ 	.byte	0x3f
	.zero		1


	//----- nvinfo : EIATTR_NUM_MBARRIERS
	.align		4
.L_38:
        /*051c*/ 	.byte	0x03, 0x38
        /*051e*/ 	.short	0x0018


	//----- nvinfo : EIATTR_EXIT_INSTR_OFFSETS
	.align		4
        /*0520*/ 	.byte	0x04, 0x1c
        /*0522*/ 	.short	(.L_40 - .L_39)


	//   ....[0]....
.L_39:
        /*0524*/ 	.word	0x00006d50


	//----- nvinfo : EIATTR_MAX_THREADS
	.align		4
.L_40:
        /*0528*/ 	.byte	0x04, 0x05
        /*052a*/ 	.short	(.L_42 - .L_41)
.L_41:
        /*052c*/ 	.word	0x00000180
        /*0530*/ 	.word	0x00000001
        /*0534*/ 	.word	0x00000001


	//----- nvinfo : EIATTR_CRS_STACK_SIZE
	.align		4
.L_42:
        /*0538*/ 	.byte	0x04, 0x1e
        /*053a*/ 	.short	(.L_44 - .L_43)
.L_43:
        /*053c*/ 	.word	0x00000000


	//----- nvinfo : EIATTR_CBANK_PARAM_SIZE
	.align		4
.L_44:
        /*0540*/ 	.byte	0x03, 0x19
        /*0542*/ 	.short	0x0770


	//----- nvinfo : EIATTR_PARAM_CBANK
	.align		4
        /*0544*/ 	.byte	0x04, 0x0a
        /*0546*/ 	.short	(.L_46 - .L_45)
	.align		4
.L_45:
        /*0548*/ 	.word	index@(.nv.constant0._ZN7cutlass13device_kernelINS_4gemm6kernel13GemmUniversalIN4cute5tupleIJiiiiEEENS1_10collective13CollectiveMmaINS1_34MainloopSm90TmaGmmaWarpSpecializedILi8ENS5_IJNS4_1CILi2EEENSA_ILi1EEESC_EEENS1_35KernelTmaWarpSpecializedCooperativeEEENS5_IJNSA_ILi128EEENSA_ILi64EEESH_EEENS_10bfloat16_tENS5_IJlSC_lEEESJ_SK_NS4_8TiledMMAINS4_8MMA_AtomIJNS4_4SM904GMMA27MMA_64x64x16_F32BF16BF16_SSILNSO_5MajorE0ELSQ_0ELNSO_7ScaleInE1ELSR_1EEEEEENS4_6LayoutISD_NS5_IJSC_NSA_ILi0EEESV_EEEEENS5_IJNS4_10UnderscoreESY_SY_EEEEENS4_13SM90_TMA_LOADENS4_14ComposedLayoutINS4_7SwizzleILi3ELi4ELi3EEENS4_18smem_ptr_flag_bitsILi16EEENSU_INS5_IJNSA_ILi8EEESH_EEENS5_IJSH_SC_EEEEEEEvNS4_8identityENS4_23SM90_TMA_LOAD_MULTICASTES1B_vS1C_EENS_8epilogue10collective18CollectiveEpilogueINS1F_22Sm90TmaWarpSpecializedILi3ELi2ELi16ELb1ELb0EEEJSI_NS5_IJSG_NSA_ILi32EEEEEESJ_SK_SJ_SK_NS1F_6fusion15FusionCallbacksIS1J_NS1M_17LinearCombinationISJ_fSJ_fLNS_15FloatRoundStyleE2EEESI_S1L_JEEES11_NS12_INS13_ILi2ELi4ELi3EEES16_NSU_INS5_IJS17_S1K_EEENS5_IJS1K_SC_EEEEEEENS4_17SM75_U32x4_LDSM_NENS4_14SM90_TMA_STOREES1W_NS4_17SM90_U32x4_STSM_NENS4_9Copy_AtomIJS1Z_NS_6half_tEEEEvEEEvvEEEEvNT_6ParamsE)
        /*054c*/ 	.short	0x0210
        /*054e*/ 	.short	0x0770


	//----- nvinfo : EIATTR_SW_WAR
	.align		4
.L_46:
        /*0550*/ 	.byte	0x04, 0x36
        /*0552*/ 	.short	(.L_48 - .L_47)
.L_47:
        /*0554*/ 	.word	0x00000008
.L_48:


//--------------------- .nv.callgraph             --------------------------
	.section	.nv.callgraph,"",@"SHT_CUDA_CALLGRAPH"
	.align	4
	.sectionentsize	8
	.align		4
        /*0000*/ 	.word	0x00000000
	.align		4
        /*0004*/ 	.word	0xffffffff
	.align		4
        /*0008*/ 	.word	index@(_ZN7cutlass13device_kernelINS_4gemm6kernel13GemmUniversalIN4cute5tupleIJiiiiEEENS1_10collective13CollectiveMmaINS1_34MainloopSm90TmaGmmaWarpSpecializedILi8ENS5_IJNS4_1CILi2EEENSA_ILi1EEESC_EEENS1_35KernelTmaWarpSpecializedCooperativeEEENS5_IJNSA_ILi128EEENSA_ILi64EEESH_EEENS_10bfloat16_tENS5_IJlSC_lEEESJ_SK_NS4_8TiledMMAINS4_8MMA_AtomIJNS4_4SM904GMMA27MMA_64x64x16_F32BF16BF16_SSILNSO_5MajorE0ELSQ_0ELNSO_7ScaleInE1ELSR_1EEEEEENS4_6LayoutISD_NS5_IJSC_NSA_ILi0EEESV_EEEEENS5_IJNS4_10UnderscoreESY_SY_EEEEENS4_13SM90_TMA_LOADENS4_14ComposedLayoutINS4_7SwizzleILi3ELi4ELi3EEENS4_18smem_ptr_flag_bitsILi16EEENSU_INS5_IJNSA_ILi8EEESH_EEENS5_IJSH_SC_EEEEEEEvNS4_8identityENS4_23SM90_TMA_LOAD_MULTICASTES1B_vS1C_EENS_8epilogue10collective18CollectiveEpilogueINS1F_22Sm90TmaWarpSpecializedILi3ELi2ELi16ELb1ELb0EEEJSI_NS5_IJSG_NSA_ILi32EEEEEESJ_SK_SJ_SK_NS1F_6fusion15FusionCallbacksIS1J_NS1M_17LinearCombinationISJ_fSJ_fLNS_15FloatRoundStyleE2EEESI_S1L_JEEES11_NS12_INS13_ILi2ELi4ELi3EEES16_NSU_INS5_IJS17_S1K_EEENS5_IJS1K_SC_EEEEEEENS4_17SM75_U32x4_LDSM_NENS4_14SM90_TMA_STOREES1W_NS4_17SM90_U32x4_STSM_NENS4_9Copy_AtomIJS1Z_NS_6half_tEEEEvEEEvvEEEEvNT_6ParamsE)
	.align		4
        /*000c*/ 	.word	index@(__assertfail)
	.align		4
        /*0010*/ 	.word	0x00000000
	.align		4
        /*0014*/ 	.word	0xfffffffe
	.align		4
        /*0018*/ 	.word	0x00000000
	.align		4
        /*001c*/ 	.word	0xfffffffd
	.align		4
        /*0020*/ 	.word	0x00000000
	.align		4
        /*0024*/ 	.word	0xfffffffc


//--------------------- .nv.constant4             --------------------------
	.section	.nv.constant4,"a",@progbits
	.align	8
	.align		8
.nv.constant4:
        /*0000*/ 	.dword	__assertfail
	.align		8
        /*0008*/ 	.dword	__unnamed_1
	.align		8
        /*0010*/ 	.dword	__unnamed_2
	.align		8
        /*0018*/ 	.dword	_ZN39_INTERNAL_f63a66fa_4_k_cu_3b1d85f1_27964cuda3std3__45__cpo5beginE
	.align		8
        /*0020*/ 	.dword	_ZN39_INTERNAL_f63a66fa_4_k_cu_3b1d85f1_27964cuda3std3__45__cpo3endE
	.align		8
        /*0028*/ 	.dword	_ZN39_INTERNAL_f63a66fa_4_k_cu_3b1d85f1_27964cuda3std3__45__cpo6cbeginE
	.align		8
        /*0030*/ 	.dword	_ZN39_INTERNAL_f63a66fa_4_k_cu_3b1d85f1_27964cuda3std3__45__cpo4cendE
	.align		8
        /*0038*/ 	.dword	_ZN39_INTERNAL_f63a66fa_4_k_cu_3b1d85f1_27964cuda3std3__441_GLOBAL__N__f63a66fa_4_k_cu_3b1d85f1_27966ignoreE
	.align		8
        /*0040*/ 	.dword	_ZN39_INTERNAL_f63a66fa_4_k_cu_3b1d85f1_27964cuda3std3__419piecewise_constructE
	.align		8
        /*0048*/ 	.dword	_ZN39_INTERNAL_f63a66fa_4_k_cu_3b1d85f1_27964cuda3std3__48in_placeE
	.align		8
        /*0050*/ 	.dword	_ZN39_INTERNAL_f63a66fa_4_k_cu_3b1d85f1_27964cuda3std6ranges3__45__cpo4swapE
	.align		8
        /*0058*/ 	.dword	_ZN39_INTERNAL_f63a66fa_4_k_cu_3b1d85f1_27964cuda3std6ranges3__45__cpo9iter_moveE
	.align		8
        /*0060*/ 	.dword	_ZN39_INTERNAL_f63a66fa_4_k_cu_3b1d85f1_27964cute7productE
	.align		8
        /*0068*/ 	.dword	_ZN39_INTERNAL_f63a66fa_4_k_cu_3b1d85f1_27964cute1_E
	.align		8
        /*0070*/ 	.dword	$str$22
	.align		8
        /*0078*/ 	.dword	$str$23
	.align		8
        /*0080*/ 	.dword	$str$26
	.align		8
        /*0088*/ 	.dword	$str$27


//--------------------- .text._ZN7cutlass13device_kernelINS_4gemm6kernel13GemmUniversalIN4cute5tupleIJiiiiEEENS1_10collective13CollectiveMmaINS1_34MainloopSm90TmaGmmaWarpSpecializedILi8ENS5_IJNS4_1CILi2EEENSA_ILi1EEESC_EEENS1_35KernelTmaWarpSpecializedCooperativeEEENS5_IJNSA_ILi128EEENSA_ILi64EEESH_EEENS_10bfloat16_tENS5_IJlSC_lEEESJ_SK_NS4_8TiledMMAINS4_8MMA_AtomIJNS4_4SM904GMMA27MMA_64x64x16_F32BF16BF16_SSILNSO_5MajorE0ELSQ_0ELNSO_7ScaleInE1ELSR_1EEEEEENS4_6LayoutISD_NS5_IJSC_NSA_ILi0EEESV_EEEEENS5_IJNS4_10UnderscoreESY_SY_EEEEENS4_13SM90_TMA_LOADENS4_14ComposedLayoutINS4_7SwizzleILi3ELi4ELi3EEENS4_18smem_ptr_flag_bitsILi16EEENSU_INS5_IJNSA_ILi8EEESH_EEENS5_IJSH_SC_EEEEEEEvNS4_8identityENS4_23SM90_TMA_LOAD_MULTICASTES1B_vS1C_EENS_8epilogue10collective18CollectiveEpilogueINS1F_22Sm90TmaWarpSpecializedILi3ELi2ELi16ELb1ELb0EEEJSI_NS5_IJSG_NSA_ILi32EEEEEESJ_SK_SJ_SK_NS1F_6fusion15FusionCallbacksIS1J_NS1M_17LinearCombinationISJ_fSJ_fLNS_15FloatRoundStyleE2EEESI_S1L_JEEES11_NS12_INS13_ILi2ELi4ELi3EEES16_NSU_INS5_IJS17_S1K_EEENS5_IJS1K_SC_EEEEEEENS4_17SM75_U32x4_LDSM_NENS4_14SM90_TMA_STOREES1W_NS4_17SM90_U32x4_STSM_NENS4_9Copy_AtomIJS1Z_NS_6half_tEEEEvEEEvvEEEEvNT_6ParamsE --------------------------
	.section	.text._ZN7cutlass13device_kernelINS_4gemm6kernel13GemmUniversalIN4cute5tupleIJiiiiEEENS1_10collective13CollectiveMmaINS1_34MainloopSm90TmaGmmaWarpSpecializedILi8ENS5_IJNS4_1CILi2EEENSA_ILi1EEESC_EEENS1_35KernelTmaWarpSpecializedCooperativeEEENS5_IJNSA_ILi128EEENSA_ILi64EEESH_EEENS_10bfloat16_tENS5_IJlSC_lEEESJ_SK_NS4_8TiledMMAINS4_8MMA_AtomIJNS4_4SM904GMMA27MMA_64x64x16_F32BF16BF16_SSILNSO_5MajorE0ELSQ_0ELNSO_7ScaleInE1ELSR_1EEEEEENS4_6LayoutISD_NS5_IJSC_NSA_ILi0EEESV_EEEEENS5_IJNS4_10UnderscoreESY_SY_EEEEENS4_13SM90_TMA_LOADENS4_14ComposedLayoutINS4_7SwizzleILi3ELi4ELi3EEENS4_18smem_ptr_flag_bitsILi16EEENSU_INS5_IJNSA_ILi8EEESH_EEENS5_IJSH_SC_EEEEEEEvNS4_8identityENS4_23SM90_TMA_LOAD_MULTICASTES1B_vS1C_EENS_8epilogue10collective18CollectiveEpilogueINS1F_22Sm90TmaWarpSpecializedILi3ELi2ELi16ELb1ELb0EEEJSI_NS5_IJSG_NSA_ILi32EEEEEESJ_SK_SJ_SK_NS1F_6fusion15FusionCallbacksIS1J_NS1M_17LinearCombinationISJ_fSJ_fLNS_15FloatRoundStyleE2EEESI_S1L_JEEES11_NS12_INS13_ILi2ELi4ELi3EEES16_NSU_INS5_IJS17_S1K_EEENS5_IJS1K_SC_EEEEEEENS4_17SM75_U32x4_LDSM_NENS4_14SM90_TMA_STOREES1W_NS4_17SM90_U32x4_STSM_NENS4_9Copy_AtomIJS1Z_NS_6half_tEEEEvEEEvvEEEEvNT_6ParamsE,"ax",@progbits
	.align	128
.text._ZN7cutlass13device_kernelINS_4gemm6kernel13GemmUniversalIN4cute5tupleIJiiiiEEENS1_10collective13CollectiveMmaINS1_34MainloopSm90TmaGmmaWarpSpecializedILi8ENS5_IJNS4_1CILi2EEENSA_ILi1EEESC_EEENS1_35KernelTmaWarpSpecializedCooperativeEEENS5_IJNSA_ILi128EEENSA_ILi64EEESH_EEENS_10bfloat16_tENS5_IJlSC_lEEESJ_SK_NS4_8TiledMMAINS4_8MMA_AtomIJNS4_4SM904GMMA27MMA_64x64x16_F32BF16BF16_SSILNSO_5MajorE0ELSQ_0ELNSO_7ScaleInE1ELSR_1EEEEEENS4_6LayoutISD_NS5_IJSC_NSA_ILi0EEESV_EEEEENS5_IJNS4_10UnderscoreESY_SY_EEEEENS4_13SM90_TMA_LOADENS4_14ComposedLayoutINS4_7SwizzleILi3ELi4ELi3EEENS4_18smem_ptr_flag_bitsILi16EEENSU_INS5_IJNSA_ILi8EEESH_EEENS5_IJSH_SC_EEEEEEEvNS4_8identityENS4_23SM90_TMA_LOAD_MULTICASTES1B_vS1C_EENS_8epilogue10collective18CollectiveEpilogueINS1F_22Sm90TmaWarpSpecializedILi3ELi2ELi16ELb1ELb0EEEJSI_NS5_IJSG_NSA_ILi32EEEEEESJ_SK_SJ_SK_NS1F_6fusion15FusionCallbacksIS1J_NS1M_17LinearCombinationISJ_fSJ_fLNS_15FloatRoundStyleE2EEESI_S1L_JEEES11_NS12_INS13_ILi2ELi4ELi3EEES16_NSU_INS5_IJS17_S1K_EEENS5_IJS1K_SC_EEEEEEENS4_17SM75_U32x4_LDSM_NENS4_14SM90_TMA_STOREES1W_NS4_17SM90_U32x4_STSM_NENS4_9Copy_AtomIJS1Z_NS_6half_tEEEEvEEEvvEEEEvNT_6ParamsE:
        .type           _ZN7cutlass13device_kernelINS_4gemm6kernel13GemmUniversalIN4cute5tupleIJiiiiEEENS1_10collective13CollectiveMmaINS1_34MainloopSm90TmaGmmaWarpSpecializedILi8ENS5_IJNS4_1CILi2EEENSA_ILi1EEESC_EEENS1_35KernelTmaWarpSpecializedCooperativeEEENS5_IJNSA_ILi128EEENSA_ILi64EEESH_EEENS_10bfloat16_tENS5_IJlSC_lEEESJ_SK_NS4_8TiledMMAINS4_8MMA_AtomIJNS4_4SM904GMMA27MMA_64x64x16_F32BF16BF16_SSILNSO_5MajorE0ELSQ_0ELNSO_7ScaleInE1ELSR_1EEEEEENS4_6LayoutISD_NS5_IJSC_NSA_ILi0EEESV_EEEEENS5_IJNS4_10UnderscoreESY_SY_EEEEENS4_13SM90_TMA_LOADENS4_14ComposedLayoutINS4_7SwizzleILi3ELi4ELi3EEENS4_18smem_ptr_flag_bitsILi16EEENSU_INS5_IJNSA_ILi8EEESH_EEENS5_IJSH_SC_EEEEEEEvNS4_8identityENS4_23SM90_TMA_LOAD_MULTICASTES1B_vS1C_EENS_8epilogue10collective18CollectiveEpilogueINS1F_22Sm90TmaWarpSpecializedILi3ELi2ELi16ELb1ELb0EEEJSI_NS5_IJSG_NSA_ILi32EEEEEESJ_SK_SJ_SK_NS1F_6fusion15FusionCallbacksIS1J_NS1M_17LinearCombinationISJ_fSJ_fLNS_15FloatRoundStyleE2EEESI_S1L_JEEES11_NS12_INS13_ILi2ELi4ELi3EEES16_NSU_INS5_IJS17_S1K_EEENS5_IJS1K_SC_EEEEEEENS4_17SM75_U32x4_LDSM_NENS4_14SM90_TMA_STOREES1W_NS4_17SM90_U32x4_STSM_NENS4_9Copy_AtomIJS1Z_NS_6half_tEEEEvEEEvvEEEEvNT_6ParamsE,@function
        .size           _ZN7cutlass13device_kernelINS_4gemm6kernel13GemmUniversalIN4cute5tupleIJiiiiEEENS1_10collective13CollectiveMmaINS1_34MainloopSm90TmaGmmaWarpSpecializedILi8ENS5_IJNS4_1CILi2EEENSA_ILi1EEESC_EEENS1_35KernelTmaWarpSpecializedCooperativeEEENS5_IJNSA_ILi128EEENSA_ILi64EEESH_EEENS_10bfloat16_tENS5_IJlSC_lEEESJ_SK_NS4_8TiledMMAINS4_8MMA_AtomIJNS4_4SM904GMMA27MMA_64x64x16_F32BF16BF16_SSILNSO_5MajorE0ELSQ_0ELNSO_7ScaleInE1ELSR_1EEEEEENS4_6LayoutISD_NS5_IJSC_NSA_ILi0EEESV_EEEEENS5_IJNS4_10UnderscoreESY_SY_EEEEENS4_13SM90_TMA_LOADENS4_14ComposedLayoutINS4_7SwizzleILi3ELi4ELi3EEENS4_18smem_ptr_flag_bitsILi16EEENSU_INS5_IJNSA_ILi8EEESH_EEENS5_IJSH_SC_EEEEEEEvNS4_8identityENS4_23SM90_TMA_LOAD_MULTICASTES1B_vS1C_EENS_8epilogue10collective18CollectiveEpilogueINS1F_22Sm90TmaWarpSpecializedILi3ELi2ELi16ELb1ELb0EEEJSI_NS5_IJSG_NSA_ILi32EEEEEESJ_SK_SJ_SK_NS1F_6fusion15FusionCallbacksIS1J_NS1M_17LinearCombinationISJ_fSJ_fLNS_15FloatRoundStyleE2EEESI_S1L_JEEES11_NS12_INS13_ILi2ELi4ELi3EEES16_NSU_INS5_IJS17_S1K_EEENS5_IJS1K_SC_EEEEEEENS4_17SM75_U32x4_LDSM_NENS4_14SM90_TMA_STOREES1W_NS4_17SM90_U32x4_STSM_NENS4_9Copy_AtomIJS1Z_NS_6half_tEEEEvEEEvvEEEEvNT_6ParamsE,(.L_x_161 - _ZN7cutlass13device_kernelINS_4gemm6kernel13GemmUniversalIN4cute5tupleIJiiiiEEENS1_10collective13CollectiveMmaINS1_34MainloopSm90TmaGmmaWarpSpecializedILi8ENS5_IJNS4_1CILi2EEENSA_ILi1EEESC_EEENS1_35KernelTmaWarpSpecializedCooperativeEEENS5_IJNSA_ILi128EEENSA_ILi64EEESH_EEENS_10bfloat16_tENS5_IJlSC_lEEESJ_SK_NS4_8TiledMMAINS4_8MMA_AtomIJNS4_4SM904GMMA27MMA_64x64x16_F32BF16BF16_SSILNSO_5MajorE0ELSQ_0ELNSO_7ScaleInE1ELSR_1EEEEEENS4_6LayoutISD_NS5_IJSC_NSA_ILi0EEESV_EEEEENS5_IJNS4_10UnderscoreESY_SY_EEEEENS4_13SM90_TMA_LOADENS4_14ComposedLayoutINS4_7SwizzleILi3ELi4ELi3EEENS4_18smem_ptr_flag_bitsILi16EEENSU_INS5_IJNSA_ILi8EEESH_EEENS5_IJSH_SC_EEEEEEEvNS4_8identityENS4_23SM90_TMA_LOAD_MULTICASTES1B_vS1C_EENS_8epilogue10collective18CollectiveEpilogueINS1F_22Sm90TmaWarpSpecializedILi3ELi2ELi16ELb1ELb0EEEJSI_NS5_IJSG_NSA_ILi32EEEEEESJ_SK_SJ_SK_NS1F_6fusion15FusionCallbacksIS1J_NS1M_17LinearCombinationISJ_fSJ_fLNS_15FloatRoundStyleE2EEESI_S1L_JEEES11_NS12_INS13_ILi2ELi4ELi3EEES16_NSU_INS5_IJS17_S1K_EEENS5_IJS1K_SC_EEEEEEENS4_17SM75_U32x4_LDSM_NENS4_14SM90_TMA_STOREES1W_NS4_17SM90_U32x4_STSM_NENS4_9Copy_AtomIJS1Z_NS_6half_tEEEEvEEEvvEEEEvNT_6ParamsE)
        .other          _ZN7cutlass13device_kernelINS_4gemm6kernel13GemmUniversalIN4cute5tupleIJiiiiEEENS1_10collective13CollectiveMmaINS1_34MainloopSm90TmaGmmaWarpSpecializedILi8ENS5_IJNS4_1CILi2EEENSA_ILi1EEESC_EEENS1_35KernelTmaWarpSpecializedCooperativeEEENS5_IJNSA_ILi128EEENSA_ILi64EEESH_EEENS_10bfloat16_tENS5_IJlSC_lEEESJ_SK_NS4_8TiledMMAINS4_8MMA_AtomIJNS4_4SM904GMMA27MMA_64x64x16_F32BF16BF16_SSILNSO_5MajorE0ELSQ_0ELNSO_7ScaleInE1ELSR_1EEEEEENS4_6LayoutISD_NS5_IJSC_NSA_ILi0EEESV_EEEEENS5_IJNS4_10UnderscoreESY_SY_EEEEENS4_13SM90_TMA_LOADENS4_14ComposedLayoutINS4_7SwizzleILi3ELi4ELi3EEENS4_18smem_ptr_flag_bitsILi16EEENSU_INS5_IJNSA_ILi8EEESH_EEENS5_IJSH_SC_EEEEEEEvNS4_8identityENS4_23SM90_TMA_LOAD_MULTICASTES1B_vS1C_EENS_8epilogue10collective18CollectiveEpilogueINS1F_22Sm90TmaWarpSpecializedILi3ELi2ELi16ELb1ELb0EEEJSI_NS5_IJSG_NSA_ILi32EEEEEESJ_SK_SJ_SK_NS1F_6fusion15FusionCallbacksIS1J_NS1M_17LinearCombinationISJ_fSJ_fLNS_15FloatRoundStyleE2EEESI_S1L_JEEES11_NS12_INS13_ILi2ELi4ELi3EEES16_NSU_INS5_IJS17_S1K_EEENS5_IJS1K_SC_EEEEEEENS4_17SM75_U32x4_LDSM_NENS4_14SM90_TMA_STOREES1W_NS4_17SM90_U32x4_STSM_NENS4_9Copy_AtomIJS1Z_NS_6half_tEEEEvEEEvvEEEEvNT_6ParamsE,@"STO_CUDA_ENTRY STV_DEFAULT"
_ZN7cutlass13device_kernelINS_4gemm6kernel13GemmUniversalIN4cute5tupleIJiiiiEEENS1_10collective13CollectiveMmaINS1_34MainloopSm90TmaGmmaWarpSpecializedILi8ENS5_IJNS4_1CILi2EEENSA_ILi1EEESC_EEENS1_35KernelTmaWarpSpecializedCooperativeEEENS5_IJNSA_ILi128EEENSA_ILi64EEESH_EEENS_10bfloat16_tENS5_IJlSC_lEEESJ_SK_NS4_8TiledMMAINS4_8MMA_AtomIJNS4_4SM904GMMA27MMA_64x64x16_F32BF16BF16_SSILNSO_5MajorE0ELSQ_0ELNSO_7ScaleInE1ELSR_1EEEEEENS4_6LayoutISD_NS5_IJSC_NSA_ILi0EEESV_EEEEENS5_IJNS4_10UnderscoreESY_SY_EEEEENS4_13SM90_TMA_LOADENS4_14ComposedLayoutINS4_7SwizzleILi3ELi4ELi3EEENS4_18smem_ptr_flag_bitsILi16EEENSU_INS5_IJNSA_ILi8EEESH_EEENS5_IJSH_SC_EEEEEEEvNS4_8identityENS4_23SM90_TMA_LOAD_MULTICASTES1B_vS1C_EENS_8epilogue10collective18CollectiveEpilogueINS1F_22Sm90TmaWarpSpecializedILi3ELi2ELi16ELb1ELb0EEEJSI_NS5_IJSG_NSA_ILi32EEEEEESJ_SK_SJ_SK_NS1F_6fusion15FusionCallbacksIS1J_NS1M_17LinearCombinationISJ_fSJ_fLNS_15FloatRoundStyleE2EEESI_S1L_JEEES11_NS12_INS13_ILi2ELi4ELi3EEES16_NSU_INS5_IJS17_S1K_EEENS5_IJS1K_SC_EEEEEEENS4_17SM75_U32x4_LDSM_NENS4_14SM90_TMA_STOREES1W_NS4_17SM90_U32x4_STSM_NENS4_9Copy_AtomIJS1Z_NS_6half_tEEEEvEEEvvEEEEvNT_6ParamsE:
[----:B------:R-:W1:Y:S01]  /*0000*/  LDC R1, c[0x0][0x28] ;  /* 0x00000a00ff017b82 */ /* 0x000e620000000800 */
[----:B------:R-:W2:Y:S07]  /*0010*/  S2R R18, SR_TID.X ;  /* 0x0000000000127919 */ /* 0x000eae0000002100 */
[----:B------:R-:W3:Y:S01]  /*0020*/  LDC.64 R4, c[0x0][0x588] ;  /* 0x00016200ff047b82 */ /* 0x000ee20000000a00 */
[----:B------:R-:W-:Y:S01]  /*0030*/  ELECT P0, URZ, PT ;  /* 0x00000000003f782f */ /* 0x000fe20003800000 */
[----:B------:R-:W-:Y:S01]  /*0040*/  BSSY B0, `(.L_x_0) ;  /* 0x0000016000007945 */ /* 0x000fe20003800000 */
[----:B--2---:R-:W-:-:S02]  /*0050*/  SHF.R.U32.HI R2, RZ, 0x5, R18 ;  /* 0x00000005ff027819 */ /* 0x004fc40000011612 */
[----:B------:R-:W-:-:S03]  /*0060*/  SHF.R.U32.HI R6, RZ, 0x7, R18 ;  /* 0x00000007ff067819 */ /* 0x000fc60000011612 */
[----:B------:R-:W2:Y:S04]  /*0070*/  SHFL.IDX PT, R0, R2, RZ, 0x1f ;  /* 0x00001fff02007589 */ /* 0x000ea800000e0000 */
[----:B------:R4:W1:Y:S01]  /*0080*/  SHFL.IDX PT, R10, R6, RZ, 0x1f ;  /* 0x00001fff060a7589 */ /* 0x00086200000e0000 */
[----:B--2---:R-:W-:Y:S02]  /*0090*/  ISETP.NE.OR P0, PT, R0, RZ, !P0 ;  /* 0x000000ff0000720c */ /* 0x004fe40004705670 */
[----:B------:R-:W-:-:S11]  /*00a0*/  SHF.R.S32.HI R3, RZ, 0x1f, R0 ;  /* 0x0000001fff037819 */ /* 0x000fd60000011400 */
[----:B-1-34-:R-:W-:Y:S05]  /*00b0*/  @P0 BRA `(.L_x_1) ;  /* 0x0000000000380947 */ /* 0x01afea0003800000 */
[----:B------:R-:W-:Y:S02]  /*00c0*/  ULDC.64 UR4, c[0x0][0x198] ;  /* 0x0000660000047ab9 */ /* 0x000fe40000000a00 */
[----:B------:R-:W-:Y:S02]  /*00d0*/  UIADD3 UR6, UP0, UR4, 0xf0, URZ ;  /* 0x000000f004067890 */ /* 0x000fe4000ff1e03f */
[----:B------:R-:W-:Y:S02]  /*00e0*/  UIADD3 UR8, UP1, UR4, 0x1f0, URZ ;  /* 0x000001f004087890 */ /* 0x000fe4000ff3e03f */
[----:B------:R-:W-:Y:S02]  /*00f0*/  UIADD3 UR10, UP2, UR4, 0x3f0, URZ ;  /* 0x000003f0040a7890 */ /* 0x000fe4000ff5e03f */
[----:B------:R-:W-:Y:S02]  /*0100*/  UIADD3 UR4, UP3, UR4, 0x4f0, URZ ;  /* 0x000004f004047890 */ /* 0x000fe4000ff7e03f */
[----:B------:R-:W-:-:S02]  /*0110*/  UIADD3.X UR7, URZ, UR5, URZ, UP0, !UPT ;  /* 0x000000053f077290 */ /* 0x000fc400087fe43f */
[----:B------:R-:W-:Y:S02]  /*0120*/  UIADD3.X UR9, URZ, UR5, URZ, UP1, !UPT ;  /* 0x000000053f097290 */ /* 0x000fe40008ffe43f */
[----:B------:R-:W-:Y:S02]  /*0130*/  UIADD3.X UR11, URZ, UR5, URZ, UP2, !UPT ;  /* 0x000000053f0b7290 */ /* 0x000fe400097fe43f */
[----:B------:R-:W-:-:S03]  /*0140*/  UIADD3.X UR5, URZ, UR5, URZ, UP3, !UPT ;  /* 0x000000053f057290 */ /* 0x000fc60009ffe43f */
[----:B------:R1:W-:Y:S02]  /*0150*/  UTMACCTL.PF [UR6] ;  /* 0x00000000060079b9 */ /* 0x0003e40008040000 */
[----:B------:R1:W-:Y:S02]  /*0160*/  UTMACCTL.PF [UR8] ;  /* 0x00000000080079b9 */ /* 0x0003e40008040000 */
[----:B------:R1:W-:Y:S02]  /*0170*/  UTMACCTL.PF [UR10] ;  /* 0x000000000a0079b9 */ /* 0x0003e40008040000 */
[----:B------:R1:W-:Y:S02]  /*0180*/  UTMACCTL.PF [UR4] ;  /* 0x00000000040079b9 */ /* 0x0003e40008040000 */
[----:B-1----:R-:W-:Y:S01]  /*0190*/  NOP ;  /* 0x0000000000007918 */ /* 0x002fe20000000000 */
.L_x_1:
[----:B------:R-:W-:Y:S05]  /*01a0*/  BSYNC B0 ;  /* 0x0000000000007941 */ /* 0x000fea0003800000 */
.L_x_0:
[----:B------:R-:W-:Y:S01]  /*01b0*/  ULDC.64 UR4, c[0x0][0x590] ;  /* 0x0001640000047ab9 */ /* 0x000fe20000000a00 */
[----:B------:R-:W-:Y:S01]  /*01c0*/  LEA.HI R3, R3, R0, RZ, 0x2 ;  /* 0x0000000003037211 */ /* 0x000fe200078f10ff */
[----:B------:R-:W-:Y:S01]  /*01d0*/  ULDC.64 UR54, c[0x0][0x208] ;  /* 0x0000820000367ab9 */ /* 0x000fe20000000a00 */
[----:B------:R-:W-:Y:S01]  /*01e0*/  ISETP.NE.U32.AND P1, PT, RZ, UR4, PT ;  /* 0x00000004ff007c0c */ /* 0x000fe2000bf25070 */
[----:B------:R-:W-:Y:S01]  /*01f0*/  IMAD.MOV.U32 R6, RZ, RZ, R4 ;  /* 0x000000ffff067224 */ /* 0x000fe200078e0004 */
[----:B------:R-:W-:Y:S01]  /*0200*/  LOP3.LUT R3, R3, 0xfffffffc, RZ, 0xc0, !PT ;  /* 0xfffffffc03037812 */ /* 0x000fe200078ec0ff */
[----:B------:R-:W-:Y:S01]  /*0210*/  IMAD.MOV.U32 R7, RZ, RZ, R5 ;  /* 0x000000ffff077224 */ /* 0x000fe200078e0005 */
[----:B------:R-:W-:Y:S02]  /*0220*/  ISETP.NE.AND.EX P2, PT, RZ, UR5, PT, P1 ;  /* 0x00000005ff007c0c */ /* 0x000fe4000bf45310 */
[----:B------:R-:W-:Y:S01]  /*0230*/  PRMT R8, RZ, 0x7610, R8 ;  /* 0x00007610ff087816 */ /* 0x000fe20000000008 */
[----:B------:R-:W-:-:S10]  /*0240*/  IMAD.IADD R0, R0, 0x1, -R3 ;  /* 0x0000000100007824 */ /* 0x000fd400078e0a03 */
[----:B------:R-:W-:Y:S05]  /*0250*/  @P2 BRA `(.L_x_2) ;  /* 0x0000000000302947 */ /* 0x000fea0003800000 */
[----:B------:R-:W-:Y:S02]  /*0260*/  ULDC.64 UR6, c[0x0][0x588] ;  /* 0x0001620000067ab9 */ /* 0x000fe40000000a00 */
[----:B------:R-:W-:-:S04]  /*0270*/  ISETP.NE.U32.AND P0, PT, RZ, UR6, PT ;  /* 0x00000006ff007c0c */ /* 0x000fc8000bf05070 */
[----:B------:R-:W-:-:S13]  /*0280*/  ISETP.NE.AND.EX P0, PT, RZ, UR7, PT, P0 ;  /* 0x00000007ff007c0c */ /* 0x000fda000bf05300 */
[----:B------:R-:W-:Y:S05]  /*0290*/  @!P0 BRA `(.L_x_3) ;  /* 0x0000000000108947 */ /* 0x000fea0003800000 */
[----:B------:R-:W2:Y:S01]  /*02a0*/  LDG.E R3, desc[UR54][R6.64] ;  /* 0x0000003606037981 */ /* 0x000ea2000c1e1900 */
[----:B------:R-:W-:Y:S01]  /*02b0*/  IMAD.MOV.U32 R8, RZ, RZ, 0x1 ;  /* 0x00000001ff087424 */ /* 0x000fe200078e00ff */
[----:B--2---:R-:W-:Y:S01]  /*02c0*/  FSETP.NEU.AND P3, PT, R3, RZ, PT ;  /* 0x000000ff0300720b */ /* 0x004fe20003f6d000 */
[----:B------:R-:W-:-:S12]  /*02d0*/  BRA `(.L_x_2) ;  /* 0x0000000000107947 */ /* 0x000fd80003800000 */
.L_x_3:
[----:B------:R-:W-:Y:S01]  /*02e0*/  ULDC UR6, c[0x0][0x580] ;  /* 0x0001600000067ab9 */ /* 0x000fe20000000800 */
[----:B------:R-:W-:Y:S01]  /*02f0*/  IMAD.MOV.U32 R8, RZ, RZ, 0x1 ;  /* 0x00000001ff087424 */ /* 0x000fe200078e00ff */
[----:B------:R-:W-:Y:S02]  /*0300*/  FSETP.NEU.AND P3, PT, RZ, UR6, PT ;  /* 0x00000006ff007c0b */ /* 0x000fe4000bf6d000 */
[----:B------:R-:W-:-:S11]  /*0310*/  CS2R R6, SRZ ;  /* 0x0000000000067805 */ /* 0x000fd6000001ff00 */
.L_x_2:
[----:B------:R-:W-:Y:S01]  /*0320*/  ISETP.NE.U32.AND P0, PT, R6, RZ, PT ;  /* 0x000000ff0600720c */ /* 0x000fe20003f05070 */
[----:B------:R-:W-:Y:S01]  /*0330*/  IMAD.MOV.U32 R3, RZ, RZ, 0x1 ;  /* 0x00000001ff037424 */ /* 0x000fe200078e00ff */
[----:B------:R-:W-:Y:S02]  /*0340*/  ISETP.NE.AND.EX P1, PT, RZ, UR5, PT, P1 ;  /* 0x00000005ff007c0c */ /* 0x000fe4000bf25310 */
[----:B------:R-:W-:-:S13]  /*0350*/  ISETP.NE.AND.EX P0, PT, R7, RZ, PT, P0 ;  /* 0x000000ff0700720c */ /* 0x000fda0003f05300 */
[----:B------:R-:W-:Y:S05]  /*0360*/  @P0 BRA P1, `(.L_x_4) ;  /* 0x0000000000300947 */ /* 0x000fea0000800000 */
[----:B------:R-:W-:Y:S02]  /*0370*/  ISETP.NE.U32.AND P1, PT, RZ, UR4, PT ;  /* 0x00000004ff007c0c */ /* 0x000fe4000bf25070 */
[----:B------:R-:W-:Y:S02]  /*0380*/  ISETP.NE.U32.AND P0, PT, R6, RZ, PT ;  /* 0x000000ff0600720c */ /* 0x000fe40003f05070 */
[----:B------:R-:W-:Y:S02]  /*0390*/  ISETP.NE.AND.EX P1, PT, RZ, UR5, PT, P1 ;  /* 0x00000005ff007c0c */ /* 0x000fe4000bf25310 */
[----:B------:R-:W-:Y:S02]  /*03a0*/  PRMT R3, R8, 0x9910, RZ ;  /* 0x0000991008037816 */ /* 0x000fe400000000ff */
[----:B------:R-:W-:Y:S02]  /*03b0*/  ISETP.NE.AND.EX P0, PT, R7, RZ, PT, P0 ;  /* 0x000000ff0700720c */ /* 0x000fe40003f05300 */
[----:B------:R-:W-:-:S02]  /*03c0*/  ISETP.NE.AND P4, PT, R3, RZ, PT ;  /* 0x000000ff0300720c */ /* 0x000fc40003f85270 */
[----:B------:R-:W-:Y:S02]  /*03d0*/  SEL R6, RZ, 0xffffffff, P3 ;  /* 0xffffffffff067807 */ /* 0x000fe40001800000 */
[----:B------:R-:W-:-:S04]  /*03e0*/  SEL R3, RZ, 0xffffffff, P0 ;  /* 0xffffffffff037807 */ /* 0x000fc80000000000 */
[----:B------:R-:W-:-:S04]  /*03f0*/  @P1 SEL R6, R3, R6, !P4 ;  /* 0x0000000603061207 */ /* 0x000fc80006000000 */
[----:B------:R-:W-:-:S04]  /*0400*/  LOP3.LUT R6, R6, 0x1, RZ, 0xc0, !PT ;  /* 0x0000000106067812 */ /* 0x000fc800078ec0ff */
[----:B------:R-:W-:-:S04]  /*0410*/  ISETP.NE.U32.AND P0, PT, R6, 0x1, PT ;  /* 0x000000010600780c */ /* 0x000fc80003f05070 */
[----:B------:R-:W-:-:S09]  /*0420*/  SEL R3, RZ, 0x1, !P0 ;  /* 0x00000001ff037807 */ /* 0x000fd20004000000 */
.L_x_4:
[----:B------:R-:W1:Y:S02]  /*0430*/  SHFL.IDX PT, R7, R2, RZ, 0x1f ;  /* 0x00001fff02077589 */ /* 0x000e6400000e0000 */
[----:B-1----:R-:W-:-:S13]  /*0440*/  ISETP.NE.AND P0, PT, R7, RZ, PT ;  /* 0x000000ff0700720c */ /* 0x002fda0003f05270 */
[----:B------:R-:W-:Y:S05]  /*0450*/  @P0 BRA `(.L_x_5) ;  /* 0x0000000000840947 */ /* 0x000fea0003800000 */
[----:B------:R-:W-:Y:S01]  /*0460*/  ELECT P0, URZ, PT ;  /* 0x00000000003f782f */ /* 0x000fe20003800000 */
[----:B------:R-:W-:-:S12]  /*0470*/  BSSY B0, `(.L_x_5) ;  /* 0x000001f000007945 */ /* 0x000fd80003800000 */
[----:B------:R-:W-:Y:S05]  /*0480*/  @!P0 BRA `(.L_x_6) ;  /* 0x0000000000748947 */ /* 0x000fea0003800000 */
[----:B------:R-:W1:Y:S01]  /*0490*/  S2UR UR8, SR_CgaCtaId ;  /* 0x00000000000879c3 */ /* 0x000e620000008800 */
[----:B------:R-:W-:Y:S01]  /*04a0*/  UMOV UR4, 0x400 ;  /* 0x0000040000047882 */ /* 0x000fe20000000000 */
[----:B------:R-:W-:Y:S01]  /*04b0*/  UMOV UR5, 0x1 ;  /* 0x0000000100057882 */ /* 0x000fe20000000000 */
[----:B------:R-:W-:Y:S02]  /*04c0*/  UMOV UR6, 0x4 ;  /* 0x0000000400067882 */ /* 0x000fe40000000000 */
[----:B------:R-:W-:-:S04]  /*04d0*/  UIADD3 UR6, -UR6, 0x100000, URZ ;  /* 0x0010000006067890 */ /* 0x000fc8000fffe13f */
[----:B------:R-:W-:Y:S02]  /*04e0*/  USHF.L.U32 UR7, UR6, 0xb, URZ ;  /* 0x0000000b06077899 */ /* 0x000fe4000800063f */
[----:B------:R-:W-:Y:S02]  /*04f0*/  USHF.L.U32 UR6, UR6, 0x1, URZ ;  /* 0x0000000106067899 */ /* 0x000fe4000800063f */
[----:B-1----:R-:W-:Y:S02]  /*0500*/  ULEA UR8, UR8, UR4, 0x18 ;  /* 0x0000000408087291 */ /* 0x002fe4000f8ec03f */
[----:B------:R-:W-:-:S04]  /*0510*/  UIADD3 UR4, -UR5, 0x100000, URZ ;  /* 0x0010000005047890 */ /* 0x000fc8000fffe13f */
[----:B------:R-:W-:Y:S02]  /*0520*/  USHF.L.U32 UR5, UR4, 0xb, URZ ;  /* 0x0000000b04057899 */ /* 0x000fe4000800063f */
[----:B------:R-:W-:Y:S01]  /*0530*/  USHF.L.U32 UR4, UR4, 0x1, URZ ;  /* 0x0000000104047899 */ /* 0x000fe2000800063f */
[----:B------:R-:W1:Y:S11]  /*0540*/  FENCE.VIEW.ASYNC.S ;  /* 0x00000000000073c6 */ /* 0x000e760000000000 */
[----:B-1----:R1:W2:Y:S01]  /*0550*/  SYNCS.EXCH.64 URZ, [UR8], UR4 ;  /* 0x00000004083f75b2 */ /* 0x0022a20008000100 */
[----:B------:R1:W3:Y:S01]  /*0560*/  SYNCS.EXCH.64 URZ, [UR8+0x40], UR6 ;  /* 0x00004006083f75b2 */ /* 0x0002e20008000100 */
[----:B------:R1:W4:Y:S01]  /*0570*/  SYNCS.EXCH.64 URZ, [UR8+0x8], UR4 ;  /* 0x00000804083f75b2 */ /* 0x0003220008000100 */
[----:B------:R1:W1:Y:S01]  /*0580*/  SYNCS.EXCH.64 URZ, [UR8+0x48], UR6 ;  /* 0x00004806083f75b2 */ /* 0x0002620008000100 */
        /* <DEDUP_REMOVED lines=12> */
[----:B------:R-:W-:Y:S01]  /*0650*/  NOP ;  /* 0x0000000000007918 */ /* 0x000fe20000000000 */
.L_x_6:
[----:B-1----:R-:W-:Y:S05]  /*0660*/  BSYNC B0 ;  /* 0x0000000000007941 */ /* 0x002fea0003800000 */
.L_x_5:
[----:B------:R-:W1:Y:S01]  /*0670*/  S2UR UR9, SR_CTAID.X ;  /* 0x00000000000979c3 */ /* 0x000e620000002500 */
[----:B------:R-:W5:Y:S01]  /*0680*/  S2R R6, SR_CTAID.Y ;  /* 0x0000000000067919 */ /* 0x000f620000002600 */
[----:B------:R-:W-:Y:S01]  /*0690*/  ULDC UR4, c[0x0][0x150] ;  /* 0x0000540000047ab9 */ /* 0x000fe20000000800 */
[----:B------:R-:W-:Y:S01]  /*06a0*/  NOP ;  /* 0x0000000000007918 */ /* 0x000fe20000000000 */
[----:B------:R-:W2:Y:S04]  /*06b0*/  SHFL.IDX PT, R9, R2, RZ, 0x1f ;  /* 0x00001fff02097589 */ /* 0x000ea800000e0000 */
[----:B------:R-:W3:Y:S01]  /*06c0*/  LDC R12, c[0x0][0x144] ;  /* 0x00005100ff0c7b82 */ /* 0x000ee20000000800 */
[----:B-1----:R-:W-:-:S05]  /*06d0*/  I2FP.F32.U32 R8, UR9 ;  /* 0x0000000900087c45 */ /* 0x002fca0008201000 */
[----:B------:R-:W-:Y:S01]  /*06e0*/  FMUL R11, R8, UR4 ;  /* 0x00000004080b7c20 */ /* 0x000fe20008400000 */
[----:B--2---:R-:W-:Y:S01]  /*06f0*/  ISETP.NE.AND P0, PT, R9, RZ, PT ;  /* 0x000000ff0900720c */ /* 0x004fe20003f05270 */
[----:B------:R-:W-:Y:S01]  /*0700*/  ULDC UR4, c[0x0][0x154] ;  /* 0x0000550000047ab9 */ /* 0x000fe20000000800 */
[----:B------:R-:W-:Y:S02]  /*0710*/  SHF.R.S32.HI R9, RZ, 0x1f, R18 ;  /* 0x0000001fff097819 */ /* 0x000fe40000011412 */
[----:B-----5:R-:W-:Y:S01]  /*0720*/  I2FP.F32.U32 R13, R6 ;  /* 0x00000006000d7245 */ /* 0x020fe20000201000 */
[----:B------:R-:W1:Y:S01]  /*0730*/  F2I.U32.TRUNC.NTZ R11, R11 ;  /* 0x0000000b000b7305 */ /* 0x000e62000020f000 */
[----:B------:R-:W-:Y:S01]  /*0740*/  LEA.HI R9, R9, R18, RZ, 0x7 ;  /* 0x0000001209097211 */ /* 0x000fe200078f38ff */
[----:B-1----:R-:W-:-:S04]  /*0750*/  IMAD.MOV R15, RZ, RZ, -R11 ;  /* 0x000000ffff0f7224 */ /* 0x002fc800078e0a0b */
[----:B---3--:R-:W-:Y:S02]  /*0760*/  IMAD R8, R12, R15, UR9 ;  /* 0x000000090c087e24 */ /* 0x008fe4000f8e020f */
[----:B------:R-:W-:Y:S01]  /*0770*/  FMUL R15, R13, UR4 ;  /* 0x000000040d0f7c20 */ /* 0x000fe20008400000 */
[----:B------:R-:W-:Y:S06]  /*0780*/  @P0 BRA `(.L_x_7) ;  /* 0x0000000000500947 */ /* 0x000fec0003800000 */
[----:B------:R-:W1:Y:S01]  /*0790*/  S2UR UR5, SR_CgaCtaId ;  /* 0x00000000000579c3 */ /* 0x000e620000008800 */
[----:B------:R-:W-:Y:S01]  /*07a0*/  UMOV UR4, 0x400 ;  /* 0x0000040000047882 */ /* 0x000fe20000000000 */
[----:B------:R-:W-:Y:S01]  /*07b0*/  UMOV UR6, 0x20 ;  /* 0x0000002000067882 */ /* 0x000fe20000000000 */
[----:B------:R-:W-:Y:S01]  /*07c0*/  UMOV UR7, 0x100 ;  /* 0x0000010000077882 */ /* 0x000fe20000000000 */
[----:B------:R-:W-:Y:S01]  /*07d0*/  ELECT P0, URZ, PT ;  /* 0x00000000003f782f */ /* 0x000fe20003800000 */
[----:B-1----:R-:W-:Y:S02]  /*07e0*/  ULEA UR8, UR5, UR4, 0x18 ;  /* 0x0000000405087291 */ /* 0x002fe4000f8ec03f */
[----:B------:R-:W-:-:S04]  /*07f0*/  UIADD3 UR4, -UR6, 0x100000, URZ ;  /* 0x0010000006047890 */ /* 0x000fc8000fffe13f */
[----:B------:R-:W-:Y:S02]  /*0800*/  USHF.L.U32 UR5, UR4, 0xb, URZ ;  /* 0x0000000b04057899 */ /* 0x000fe4000800063f */
[----:B------:R-:W-:Y:S02]  /*0810*/  USHF.L.U32 UR4, UR4, 0x1, URZ ;  /* 0x0000000104047899 */ /* 0x000fe4000800063f */
[----:B------:R-:W-:-:S04]  /*0820*/  UIADD3 UR6, -UR7, 0x100000, URZ ;  /* 0x0010000007067890 */ /* 0x000fc8000fffe13f */
[----:B------:R-:W-:Y:S02]  /*0830*/  USHF.L.U32 UR7, UR6, 0xb, URZ ;  /* 0x0000000b06077899 */ /* 0x000fe4000800063f */
[----:B------:R-:W-:Y:S01]  /*0840*/  USHF.L.U32 UR6, UR6, 0x1, URZ ;  /* 0x0000000106067899 */ /* 0x000fe2000800063f */
[----:B------:R-:W1:Y:S03]  /*0850*/  FENCE.VIEW.ASYNC.S ;  /* 0x00000000000073c6 */ /* 0x000e660000000000 */
[----:B-1----:R1:W2:Y:S08]  /*0860*/  SYNCS.EXCH.64 URZ, [UR8+0x80], UR4 ;  /* 0x00008004083f75b2 */ /* 0x0022b00008000100 */
[----:B------:R1:W3:Y:S01]  /*0870*/  SYNCS.EXCH.64 URZ, [UR8+0x98], UR6 ;  /* 0x00009806083f75b2 */ /* 0x0002e20008000100 */
[----:B------:R1:W1:Y:S01]  /*0880*/  SYNCS.EXCH.64 URZ, [UR8+0x88], UR4 ;  /* 0x00008804083f75b2 */ /* 0x0002620008000100 */
[----:B------:R1:W1:Y:S01]  /*0890*/  SYNCS.EXCH.64 URZ, [UR8+0xa0], UR6 ;  /* 0x0000a006083f75b2 */ /* 0x0002620008000100 */
[----:B------:R1:W1:Y:S01]  /*08a0*/  SYNCS.EXCH.64 URZ, [UR8+0x90], UR4 ;  /* 0x00009004083f75b2 */ /* 0x0002620008000100 */
[----:B------:R1:W1:Y:S01]  /*08b0*/  SYNCS.EXCH.64 URZ, [UR8+0xa8], UR6 ;  /* 0x0000a806083f75b2 */ /* 0x0002620008000100 */
[----:B------:R-:W-:Y:S01]  /*08c0*/  NOP ;  /* 0x0000000000007918 */ /* 0x000fe20000000000 */
.L_x_7:
[----:B------:R-:W-:Y:S01]  /*08d0*/  LOP3.LUT R9, R9, 0xffffff80, RZ, 0xc0, !PT ;  /* 0xffffff8009097812 */ /* 0x000fe200078ec0ff */
[----:B------:R-:W5:Y:S01]  /*08e0*/  SHFL.IDX PT, R2, R2, RZ, 0x1f ;  /* 0x00001fff02027589 */ /* 0x000f6200000e0000 */
[----:B------:R-:W-:Y:S02]  /*08f0*/  SHF.R.S32.HI R14, RZ, 0x1f, R7 ;  /* 0x0000001fff0e7819 */ /* 0x000fe40000011407 */
[----:B------:R-:W-:Y:S01]  /*0900*/  ELECT P0, URZ, PT ;  /* 0x00000000003f782f */ /* 0x000fe20003800000 */
[----:B------:R-:W4:Y:S01]  /*0910*/  F2I.U32.TRUNC.NTZ R15, R15 ;  /* 0x0000000f000f7305 */ /* 0x000f22000020f000 */
[----:B------:R-:W-:Y:S01]  /*0920*/  IMAD.IADD R11, R18, 0x1, -R9 ;  /* 0x00000001120b7824 */ /* 0x000fe200078e0a09 */
[----:B------:R-:W-:Y:S01]  /*0930*/  LEA.HI R14, R14, R7, RZ, 0x2 ;  /* 0x000000070e0e7211 */ /* 0x000fe200078f10ff */
[----:B-1----:R-:W-:Y:S01]  /*0940*/  UMOV UR4, 0x20 ;  /* 0x0000002000047882 */ /* 0x002fe20000000000 */
[----:B------:R-:W-:Y:S01]  /*0950*/  ISETP.NE.AND P4, PT, R0, RZ, PT ;  /* 0x000000ff0000720c */ /* 0x000fe20003f85270 */
[----:B------:R-:W-:Y:S01]  /*0960*/  IMAD.MOV.U32 R57, RZ, RZ, 0x1 ;  /* 0x00000001ff397424 */ /* 0x000fe200078e00ff */
[----:B------:R-:W-:Y:S01]  /*0970*/  SHF.R.S32.HI R12, RZ, 0x1f, R11 ;  /* 0x0000001fff0c7819 */ /* 0x000fe2000001140b */
[----:B------:R-:W-:Y:S01]  /*0980*/  NOP ;  /* 0x0000000000007918 */ /* 0x000fe20000000000 */
[----:B------:R-:W-:Y:S01]  /*0990*/  LOP3.LUT R14, R14, 0x3ffffffc, RZ, 0xc0, !PT ;  /* 0x3ffffffc0e0e7812 */ /* 0x000fe200078ec0ff */
[----:B------:R-:W-:Y:S01]  /*09a0*/  UMOV UR46, 0x1 ;  /* 0x00000001002e7882 */ /* 0x000fe20000000000 */
[----:B------:R-:W-:-:S02]  /*09b0*/  LEA.HI R12, R12, R11, RZ, 0x3 ;  /* 0x0000000b0c0c7211 */ /* 0x000fc400078f18ff */
[----:B------:R-:W-:Y:S01]  /*09c0*/  ISETP.NE.AND P5, PT, R10, RZ, PT ;  /* 0x000000ff0a00720c */ /* 0x000fe20003fa5270 */
[----:B------:R-:W-:Y:S01]  /*09d0*/  IMAD.IADD R13, R7, 0x1, -R14 ;  /* 0x00000001070d7824 */ /* 0x000fe200078e0a0e */
[--C-:B------:R-:W-:Y:S01]  /*09e0*/  SHF.R.S32.HI R9, RZ, 0x3, R12.reuse ;  /* 0x00000003ff097819 */ /* 0x100fe2000001140c */
[----:B------:R-:W1:Y:S01]  /*09f0*/  LDC R14, c[0x0][0x140] ;  /* 0x00005000ff0e7b82 */ /* 0x000e620000000800 */
[----:B------:R-:W-:Y:S01]  /*0a00*/  SHF.R.S32.HI R12, RZ, 0x1f, R12 ;  /* 0x0000001fff0c7819 */ /* 0x000fe2000001140c */
[----:B----4-:R-:W-:-:S03]  /*0a10*/  IMAD.MOV R24, RZ, RZ, -R15 ;  /* 0x000000ffff187224 */ /* 0x010fc600078e0a0f */
[----:B------:R-:W-:Y:S02]  /*0a20*/  LEA.HI R12, R12, R9, RZ, 0x2 ;  /* 0x000000090c0c7211 */ /* 0x000fe400078f10ff */
[----:B-----5:R-:W-:Y:S02]  /*0a30*/  ISETP.NE.OR P0, PT, R2, RZ, !P0 ;  /* 0x000000ff0200720c */ /* 0x020fe40004705670 */
[----:B------:R-:W-:-:S05]  /*0a40*/  LOP3.LUT R12, R12, 0xfffffffc, RZ, 0xc0, !PT ;  /* 0xfffffffc0c0c7812 */ /* 0x000fca00078ec0ff */
[----:B------:R-:W-:Y:S02]  /*0a50*/  IMAD.IADD R12, R9, 0x1, -R12 ;  /* 0x00000001090c7824 */ /* 0x000fe400078e0a0c */
[----:B------:R-:W4:Y:S02]  /*0a60*/  LDC R9, c[0x0][0x148] ;  /* 0x00005200ff097b82 */ /* 0x000f240000000800 */
[----:B------:R-:W-:Y:S02]  /*0a70*/  IMAD R12, R13, 0x4, R12 ;  /* 0x000000040d0c7824 */ /* 0x000fe400078e020c */
[----:B------:R-:W-:Y:S01]  /*0a80*/  VOTEU.ALL UP0, P0 ;  /* 0x00000000003f7886 */ /* 0x000fe20000000000 */
[----:B------:R-:W-:Y:S02]  /*0a90*/  VOTEU.ALL UP1, P0 ;  /* 0x00000000003f7886 */ /* 0x000fe40000020000 */
[----:B------:R-:W-:Y:S02]  /*0aa0*/  LEA.HI R2, R12, R12, RZ, 0x1 ;  /* 0x0000000c0c027211 */ /* 0x000fe400078f08ff */
[----:B------:R-:W5:Y:S01]  /*0ab0*/  @!UP0 S2UR UR7, SR_CgaCtaId ;  /* 0x00000000000789c3 */ /* 0x000f620000008800 */
[----:B------:R-:W-:Y:S01]  /*0ac0*/  @!UP0 UMOV UR6, 0x400 ;  /* 0x0000040000068882 */ /* 0x000fe20000000000 */
[----:B------:R-:W-:Y:S01]  /*0ad0*/  LOP3.LUT R13, R2, 0xfffffffe, RZ, 0xc0, !PT ;  /* 0xfffffffe020d7812 */ /* 0x000fe200078ec0ff */
[----:B------:R-:W-:-:S04]  /*0ae0*/  @!UP0 UIADD3 UR4, -UR4, 0x100000, URZ ;  /* 0x0010000004048890 */ /* 0x000fc8000fffe13f */
[----:B------:R-:W-:Y:S02]  /*0af0*/  @!UP0 USHF.L.U32 UR5, UR4, 0xb, URZ ;  /* 0x0000000b04058899 */ /* 0x000fe4000800063f */
[----:B------:R-:W-:Y:S01]  /*0b00*/  @!UP0 USHF.L.U32 UR4, UR4, 0x1, URZ ;  /* 0x0000000104048899 */ /* 0x000fe2000800063f */
[----:B-1----:R-:W-:Y:S01]  /*0b10*/  ISETP.EQ.U32.AND P3, PT, R14, 0x1, PT ;  /* 0x000000010e00780c */ /* 0x002fe20003f62070 */
[----:B------:R-:W-:-:S05]  /*0b20*/  IMAD.IADD R13, R12, 0x1, -R13 ;  /* 0x000000010c0d7824 */ /* 0x000fca00078e0a0d */
[----:B------:R-:W-:Y:S01]  /*0b30*/  ISETP.NE.AND P1, PT, R13, R8, PT ;  /* 0x000000080d00720c */ /* 0x000fe20003f25270 */
[----:B------:R-:W-:-:S05]  /*0b40*/  IMAD.SHL.U32 R13, R12, 0x4, RZ ;  /* 0x000000040c0d7824 */ /* 0x000fca00078e00ff */
[----:B------:R-:W-:Y:S01]  /*0b50*/  LOP3.LUT R56, R12, 0xc, R13, 0x78, !PT ;  /* 0x0000000c0c387812 */ /* 0x000fe200078e780d */
[----:B----4-:R-:W-:Y:S02]  /*0b60*/  IMAD R13, R9, R24, R6 ;  /* 0x00000018090d7224 */ /* 0x010fe400078e0206 */
[----:B------:R-:W-:Y:S01]  /*0b70*/  VIADD R12, R10, 0xffffffff ;  /* 0xffffffff0a0c7836 */ /* 0x000fe20000000000 */
[----:B-----5:R-:W-:-:S03]  /*0b80*/  @!UP0 ULEA UR6, UR7, UR6, 0x18 ;  /* 0x0000000607068291 */ /* 0x020fc6000f8ec03f */
[C---:B------:R-:W-:Y:S01]  /*0b90*/  @P1 LEA.HI R2, R56.reuse, R56, RZ, 0x1 ;  /* 0x0000003838021211 */ /* 0x040fe200078f08ff */
[----:B------:R-:W-:Y:S01]  /*0ba0*/  VOTEU.ALL UP0, P0 ;  /* 0x00000000003f7886 */ /* 0x000fe20000000000 */
[----:B------:R-:W-:Y:S02]  /*0bb0*/  LOP3.LUT P0, RZ, R11, 0x7, RZ, 0xc0, !PT ;  /* 0x000000070bff7812 */ /* 0x000fe4000780c0ff */
[----:B------:R-:W-:Y:S02]  /*0bc0*/  @P1 SHF.R.S32.HI R2, RZ, 0x1, R2 ;  /* 0x00000001ff021819 */ /* 0x000fe40000011402 */
[----:B------:R-:W-:Y:S02]  /*0bd0*/  ISETP.LT.U32.AND P0, PT, R56, 0x2, !P0 ;  /* 0x000000023800780c */ /* 0x000fe40004701070 */
[----:B------:R-:W-:Y:S02]  /*0be0*/  @P1 ISETP.NE.AND P6, PT, R2, R13, PT ;  /* 0x0000000d0200120c */ /* 0x000fe40003fc5270 */
[----:B------:R-:W-:Y:S01]  /*0bf0*/  SEL R2, RZ, 0x1, !P0 ;  /* 0x00000001ff027807 */ /* 0x000fe20004000000 */
[----:B------:R-:W1:Y:S02]  /*0c00*/  FENCE.VIEW.ASYNC.S ;  /* 0x00000000000073c6 */ /* 0x000e640000000000 */
[----:B-1----:R1:W4:Y:S01]  /*0c10*/  @!UP0 SYNCS.EXCH.64 URZ, [UR6+0xb0], UR4 ;  /* 0x0000b004063f85b2 */ /* 0x0023220008000100 */
[----:B------:R-:W-:-:S02]  /*0c20*/  @P1 SEL R57, RZ, 0x1, P6 ;  /* 0x00000001ff391807 */ /* 0x000fc40003000000 */
[C---:B------:R-:W-:Y:S02]  /*0c30*/  ISETP.EQ.OR P1, PT, R0.reuse, 0x3, !P4 ;  /* 0x000000030000780c */ /* 0x040fe40006722670 */
[----:B------:R-:W-:Y:S02]  /*0c40*/  ISETP.EQ.AND P6, PT, R0, 0x2, !P5 ;  /* 0x000000020000780c */ /* 0x000fe40006fc2270 */
[----:B------:R-:W-:Y:S02]  /*0c50*/  ISETP.EQ.AND P1, PT, R10, RZ, P1 ;  /* 0x000000ff0a00720c */ /* 0x000fe40000f22270 */
[----:B------:R-:W-:Y:S02]  /*0c60*/  ISETP.GE.U32.AND P0, PT, R12, 0x2, PT ;  /* 0x000000020c00780c */ /* 0x000fe40003f06070 */
[----:B------:R-:W-:Y:S02]  /*0c70*/  SEL R19, RZ, 0x1, !P6 ;  /* 0x00000001ff137807 */ /* 0x000fe40007000000 */
[----:B------:R-:W-:-:S02]  /*0c80*/  SEL R22, RZ, 0x1, !P1 ;  /* 0x00000001ff167807 */ /* 0x000fc40004800000 */
[----:B------:R-:W-:Y:S01]  /*0c90*/  LOP3.LUT R57, R57, R2, RZ, 0xc0, !PT ;  /* 0x0000000239397212 */ /* 0x000fe200078ec0ff */
[----:B------:R1:W1:Y:S01]  /*0ca0*/  @!UP1 SYNCS.EXCH.64 URZ, [UR6+0xb8], UR4 ;  /* 0x0000b804063f95b2 */ /* 0x0002620008000100 */
[----:B------:R-:W-:Y:S01]  /*0cb0*/  SEL R19, R19, 0x2, P0 ;  /* 0x0000000213137807 */ /* 0x000fe20000000000 */
[----:B------:R-:W-:Y:S01]  /*0cc0*/  NOP ;  /* 0x0000000000007918 */ /* 0x000fe20000000000 */
[----:B------:R-:W-:Y:S01]  /*0cd0*/  SEL R22, R22, 0x2, P0 ;  /* 0x0000000216167807 */ /* 0x000fe20000000000 */
[----:B------:R-:W-:Y:S06]  /*0ce0*/  @!P3 BRA `(.L_x_8) ;  /* 0x000000000008b947 */ /* 0x000fec0003800000 */
[----:B-1234-:R-:W-:Y:S01]  /*0cf0*/  UCGABAR_ARV ;  /* 0x00000000000079c7 */ /* 0x01efe20008000000 */
[----:B------:R-:W-:Y:S05]  /*0d00*/  BRA `(.L_x_9) ;  /* 0x0000000000047947 */ /* 0x000fea0003800000 */
.L_x_8:
[----:B-1234-:R-:W-:Y:S01]  /*0d10*/  NOP ;  /* 0x0000000000007918 */ /* 0x01efe20000000000 */
.L_x_9:
[----:B------:R-:W1:Y:S01]  /*0d20*/  LDC R2, c[0x0][0x904] ;  /* 0x00024100ff027b82 */ /* 0x000e620000000800 */
[----:B------:R-:W-:Y:S02]  /*0d30*/  IMAD.U32 R10, RZ, RZ, UR9 ;  /* 0x00000009ff0a7e24 */ /* 0x000fe4000f8e00ff */
[----:B------:R-:W-:Y:S01]  /*0d40*/  IMAD.MOV.U32 R11, RZ, RZ, RZ ;  /* 0x000000ffff0b7224 */ /* 0x000fe200078e00ff */
[----:B-1----:R-:W-:-:S04]  /*0d50*/  ISETP.NE.AND P1, PT, R2, 0x1, PT ;  /* 0x000000010200780c */ /* 0x002fc80003f25270 */
[----:B------:R-:W-:-:S09]  /*0d60*/  P2R R7, PR, RZ, 0x2 ;  /* 0x00000002ff077803 */ /* 0x000fd20000000000 */
[----:B------:R-:W1:Y:S01]  /*0d70*/  @P1 LDC R17, c[0x0][0x10] ;  /* 0x00000400ff111b82 */ /* 0x000e620000000800 */
[----:B------:R-:W-:Y:S02]  /*0d80*/  @P1 IMAD.MOV.U32 R7, RZ, RZ, RZ ;  /* 0x000000ffff071224 */ /* 0x000fe400078e00ff */
[----:B------:R-:W-:-:S05]  /*0d90*/  @P1 IMAD.MOV.U32 R15, RZ, RZ, RZ ;  /* 0x000000ffff0f1224 */ /* 0x000fca00078e00ff */
[----:B------:R-:W2:Y:S01]  /*0da0*/  @!P1 LDC R13, c[0x0][0xc] ;  /* 0x00000300ff0d9b82 */ /* 0x000ea20000000800 */
[----:B------:R-:W-:Y:S01]  /*0db0*/  ULDC UR4, c[0x0][0xc] ;  /* 0x0000030000047ab9 */ /* 0x000fe20000000800 */
[----:B------:R-:W-:Y:S01]  /*0dc0*/  ULDC UR5, c[0x0][0x10] ;  /* 0x0000040000057ab9 */ /* 0x000fe20000000800 */
[----:B------:R-:W-:Y:S01]  /*0dd0*/  ULDC UR6, c[0x0][0x14] ;  /* 0x0000050000067ab9 */ /* 0x000fe20000000800 */
[----:B------:R-:W-:-:S04]  /*0de0*/  UIMAD.WIDE.U32 UR4, UR4, UR5, URZ ;  /* 0x00000005040472a5 */ /* 0x000fc8000f8e003f */
[----:B------:R-:W-:Y:S02]  /*0df0*/  UIMAD.WIDE.U32 UR52, UR4, UR6, URZ ;  /* 0x00000006043472a5 */ /* 0x000fe4000f8e003f */
[----:B------:R-:W-:-:S04]  /*0e00*/  UIMAD UR45, UR5, UR6, URZ ;  /* 0x00000006052d72a4 */ /* 0x000fc8000f8e023f */
[----:B------:R-:W-:Y:S01]  /*0e10*/  UIADD3 UR45, UR53, UR45, URZ ;  /* 0x0000002d352d7290 */ /* 0x000fe2000fffe03f */
[----:B-1----:R-:W-:-:S04]  /*0e20*/  @P1 IMAD.WIDE.U32 R16, R17, UR9, R6 ;  /* 0x0000000911101c25 */ /* 0x002fc8000f8e0006 */
[----:B------:R-:W-:Y:S02]  /*0e30*/  @P1 IMAD.IADD R17, R17, 0x1, R15 ;  /* 0x0000000111111824 */ /* 0x000fe400078e020f */
[----:B--2---:R-:W-:-:S04]  /*0e40*/  @!P1 IMAD.WIDE.U32 R10, R6, R13, R10 ;  /* 0x0000000d060a9225 */ /* 0x004fc800078e000a */
[----:B------:R-:W-:Y:S02]  /*0e50*/  @!P1 IMAD.MOV.U32 R16, RZ, RZ, R10 ;  /* 0x000000ffff109224 */ /* 0x000fe400078e000a */
[----:B------:R-:W-:Y:S01]  /*0e60*/  @!P1 IMAD.MOV.U32 R17, RZ, RZ, R11 ;  /* 0x000000ffff119224 */ /* 0x000fe200078e000b */
[----:B------:R-:W-:Y:S06]  /*0e70*/  @!P3 BRA `(.L_x_10) ;  /* 0x00000000000cb947 */ /* 0x000fec0003800000 */
[----:B------:R-:W-:Y:S01]  /*0e80*/  UCGABAR_WAIT ;  /* 0x0000000000007dc7 */ /* 0x000fe20008000000 */
[----:B------:R-:W-:Y:S01]  /*0e90*/  CCTL.IVALL ;  /* 0x00000000ff00798f */ /* 0x000fe20002000000 */
[----:B------:R-:W-:Y:S05]  /*0ea0*/  BRA `(.L_x_11) ;  /* 0x0000000000047947 */ /* 0x000fea0003800000 */
.L_x_10:
[----:B------:R-:W-:Y:S06]  /*0eb0*/  BAR.SYNC.DEFER_BLOCKING 0x0 ;  /* 0x0000000000007b1d */ /* 0x000fec0000010000 */
.L_x_11:
[----:B------:R-:W1:Y:S01]  /*0ec0*/  S2UR UR44, SR_CgaCtaId ;  /* 0x00000000002c79c3 */ /* 0x000e620000008800 */
[----:B------:R-:W-:Y:S04]  /*0ed0*/  BSSY B6, `(.L_x_12) ;  /* 0x00005e7000067945 */ /* 0x000fe80003800000 */
[----:B------:R-:W-:Y:S05]  /*0ee0*/  @!P5 BRA `(.L_x_13) ;  /* 0x000000340070d947 */ /* 0x000fea0003800000 */
[----:B------:R-:W-:-:S13]  /*0ef0*/  ISETP.GT.U32.AND P0, PT, R12, 0x1, PT ;  /* 0x000000010c00780c */ /* 0x000fda0003f04070 */
[----:B------:R-:W-:Y:S05]  /*0f00*/  @P0 BRA `(.L_x_14) ;  /* 0x0000005c008c0947 */ /* 0x000fea0003800000 */
[----:B------:R-:W-:Y:S01]  /*0f10*/  ULDC.64 UR4, c[0x0][0x8f8] ;  /* 0x00023e0000047ab9 */ /* 0x000fe20000000a00 */
[----:B------:R-:W-:Y:S01]  /*0f20*/  UMOV UR43, 0xffffffff ;  /* 0xffffffff002b7882 */ /* 0x000fe20000000000 */
[----:B------:R-:W-:Y:S01]  /*0f30*/  ISETP.GE.U32.AND P0, PT, R16, UR4, PT ;  /* 0x0000000410007c0c */ /* 0x000fe2000bf06070 */
[----:B------:R-:W-:Y:S01]  /*0f40*/  IMAD.MOV.U32 R23, RZ, RZ, -0x1 ;  /* 0xffffffffff177424 */ /* 0x000fe200078e00ff */
[----:B------:R-:W-:Y:S01]  /*0f50*/  PRMT R58, RZ, 0x7610, R58 ;  /* 0x00007610ff3a7816 */ /* 0x000fe2000000003a */
[----:B------:R-:W-:Y:S01]  /*0f60*/  IMAD.MOV.U32 R62, RZ, RZ, -0x1 ;  /* 0xffffffffff3e7424 */ /* 0x000fe200078e00ff */
[----:B------:R-:W-:Y:S02]  /*0f70*/  ISETP.GE.U32.AND.EX P0, PT, R17, UR5, PT, P0 ;  /* 0x0000000511007c0c */ /* 0x000fe4000bf06100 */
[----:B------:R-:W-:-:S11]  /*0f80*/  PRMT R0, RZ, 0x7610, R0 ;  /* 0x00007610ff007816 */ /* 0x000fd60000000000 */
[----:B------:R-:W-:Y:S05]  /*0f90*/  @P0 BRA `(.L_x_15) ;  /* 0x0000000400240947 */ /* 0x000fea0003800000 */
[----:B------:R-:W2:Y:S01]  /*0fa0*/  LDC.64 R20, c[0x0][0x8d0] ;  /* 0x00023400ff147b82 */ /* 0x000ea20000000a00 */
[----:B------:R-:W-:Y:S02]  /*0fb0*/  IMAD.MOV.U32 R4, RZ, RZ, R16 ;  /* 0x000000ffff047224 */ /* 0x000fe400078e0010 */
[----:B------:R-:W-:-:S05]  /*0fc0*/  IMAD.MOV.U32 R5, RZ, RZ, R17 ;  /* 0x000000ffff057224 */ /* 0x000fca00078e0011 */
[----:B------:R-:W3:Y:S08]  /*0fd0*/  LDC R0, c[0x0][0x8d8] ;  /* 0x00023600ff007b82 */ /* 0x000ef00000000800 */
[----:B------:R-:W4:Y:S01]  /*0fe0*/  LDC.64 R26, c[0x0][0x8c8] ;  /* 0x00023200ff1a7b82 */ /* 0x000f220000000a00 */
[----:B--2---:R-:W-:-:S04]  /*0ff0*/  ISETP.NE.U32.AND P0, PT, R20, RZ, PT ;  /* 0x000000ff1400720c */ /* 0x004fc80003f05070 */
[----:B------:R-:W-:-:S13]  /*1000*/  ISETP.NE.AND.EX P0, PT, R21, RZ, PT, P0 ;  /* 0x000000ff1500720c */ /* 0x000fda0003f05300 */
[----:B---34-:R-:W-:Y:S05]  /*1010*/  @!P0 BRA `(.L_x_16) ;  /* 0x0000000000288947 */ /* 0x018fea0003800000 */
[----:B------:R-:W2:Y:S02]  /*1020*/  LDC R3, c[0x0][0x8dc] ;  /* 0x00023700ff037b82 */ /* 0x000ea40000000800 */
[----:B--2---:R-:W-:-:S05]  /*1030*/  IADD3 R3, P0, R16, R3, RZ ;  /* 0x0000000310037210 */ /* 0x004fca0007f1e0ff */
[----:B------:R-:W-:-:S04]  /*1040*/  IMAD.X R15, RZ, RZ, R17, P0 ;  /* 0x000000ffff0f7224 */ /* 0x000fc800000e0611 */
[----:B------:R-:W-:-:S04]  /*1050*/  IMAD.WIDE.U32 R4, R15, R20, RZ ;  /* 0x000000140f047225 */ /* 0x000fc800078e00ff */
[----:B------:R-:W-:-:S04]  /*1060*/  IMAD.WIDE.U32 R10, P0, R3, R21, R4 ;  /* 0x00000015030a7225 */ /* 0x000fc80007800004 */
[----:B------:R-:W-:-:S04]  /*1070*/  IMAD.WIDE.U32 R4, R3, R20, RZ ;  /* 0x0000001403047225 */ /* 0x000fc800078e00ff */
[----:B------:R-:W-:Y:S01]  /*1080*/  IMAD.X R13, RZ, RZ, RZ, P0 ;  /* 0x000000ffff0d7224 */ /* 0x000fe200000e06ff */
[----:B------:R-:W-:Y:S01]  /*1090*/  IADD3 RZ, P0, R5, R10, RZ ;  /* 0x0000000a05ff7210 */ /* 0x000fe20007f1e0ff */
[----:B------:R-:W-:-:S04]  /*10a0*/  IMAD.MOV.U32 R12, RZ, RZ, R11 ;  /* 0x000000ffff0c7224 */ /* 0x000fc800078e000b */
[----:B------:R-:W-:-:S08]  /*10b0*/  IMAD.WIDE.U32.X R4, R15, R21, R12, P0 ;  /* 0x000000150f047225 */ /* 0x000fd000000e040c */
.L_x_16:
[----:B------:R-:W2:Y:S01]  /*10c0*/  LDC.64 R14, c[0x0][0x8e8] ;  /* 0x00023a00ff0e7b82 */ /* 0x000ea20000000a00 */
[-CC-:B------:R-:W-:Y:S01]  /*10d0*/  SHF.R.U64 R28, R4, R0.reuse, R5.reuse ;  /* 0x00000000041c7219 */ /* 0x180fe20000001205 */
[----:B------:R-:W-:Y:S01]  /*10e0*/  ULDC UR4, c[0x0][0x900] ;  /* 0x0002400000047ab9 */ /* 0x000fe20000000800 */
[----:B------:R-:W-:Y:S02]  /*10f0*/  SHF.R.U32.HI R0, RZ, R0, R5 ;  /* 0x00000000ff007219 */ /* 0x000fe40000011605 */
[----:B------:R-:W-:-:S03]  /*1100*/  IADD3 R3, P0, RZ, -R28, RZ ;  /* 0x8000001cff037210 */ /* 0x000fc60007f1e0ff */
[----:B------:R-:W3:Y:S02]  /*1110*/  LDC R10, c[0x0][0x8c0] ;  /* 0x00023000ff0a7b82 */ /* 0x000ee40000000800 */
[----:B------:R-:W-:-:S04]  /*1120*/  IMAD.X R5, RZ, RZ, ~R0, P0 ;  /* 0x000000ffff057224 */ /* 0x000fc800000e0e00 */
[-C--:B------:R-:W-:Y:S02]  /*1130*/  IMAD R0, R5, R26.reuse, RZ ;  /* 0x0000001a05007224 */ /* 0x080fe400078e02ff */
[----:B------:R-:W4:Y:S01]  /*1140*/  LDC R7, c[0x0][0x8b0] ;  /* 0x00022c00ff077b82 */ /* 0x000f220000000800 */
[----:B------:R-:W-:-:S04]  /*1150*/  IMAD.WIDE.U32 R4, R3, R26, R16 ;  /* 0x0000001a03047225 */ /* 0x000fc800078e0010 */
[----:B------:R-:W-:Y:S02]  /*1160*/  IMAD R3, R3, R27, R0 ;  /* 0x0000001b03037224 */ /* 0x000fe400078e0200 */
[----:B------:R-:W-:Y:S01]  /*1170*/  IMAD R27, R9, R24, R6 ;  /* 0x00000018091b7224 */ /* 0x000fe200078e0206 */
[----:B------:R-:W1:Y:S01]  /*1180*/  LDC R23, c[0x0][0x8a8] ;  /* 0x00022a00ff177b82 */ /* 0x000e620000000800 */
[----:B------:R-:W-:Y:S01]  /*1190*/  IMAD.IADD R3, R5, 0x1, R3 ;  /* 0x0000000105037824 */ /* 0x000fe200078e0203 */
[----:B--2---:R-:W-:-:S04]  /*11a0*/  ISETP.NE.U32.AND P0, PT, R14, RZ, PT ;  /* 0x000000ff0e00720c */ /* 0x004fc80003f05070 */
[----:B------:R-:W-:Y:S02]  /*11b0*/  ISETP.NE.AND.EX P0, PT, R15, RZ, PT, P0 ;  /* 0x000000ff0f00720c */ /* 0x000fe40003f05300 */
[----:B------:R-:W2:Y:S01]  /*11c0*/  LDC R12, c[0x0][0x8f0] ;  /* 0x00023c00ff0c7b82 */ /* 0x000ea20000000800 */
[-CC-:B---3--:R-:W-:Y:S02]  /*11d0*/  SHF.R.U64 R13, R4, R10.reuse, R3.reuse ;  /* 0x0000000a040d7219 */ /* 0x188fe40000001203 */
[----:B------:R-:W-:-:S05]  /*11e0*/  SHF.R.U32.HI R0, RZ, R10, R3 ;  /* 0x0000000aff007219 */ /* 0x000fca0000011603 */
[----:B------:R-:W3:Y:S01]  /*11f0*/  LDC R20, c[0x0][0x8e0] ;  /* 0x00023800ff147b82 */ /* 0x000ee20000000800 */
[-CC-:B----4-:R-:W-:Y:S02]  /*1200*/  SHF.R.U64 R25, R13, R7.reuse, R0.reuse ;  /* 0x000000070d197219 */ /* 0x190fe40000001200 */
[----:B------:R-:W-:Y:S01]  /*1210*/  SHF.R.U32.HI R3, RZ, R7, R0 ;  /* 0x00000007ff037219 */ /* 0x000fe20000011600 */
[----:B------:R-:W-:-:S03]  /*1220*/  IMAD.MOV.U32 R0, RZ, RZ, -0x1 ;  /* 0xffffffffff007424 */ /* 0x000fc600078e00ff */
[--C-:B------:R-:W-:Y:S01]  /*1230*/  SHF.R.U64 R26, R25, UR4, R3.reuse ;  /* 0x00000004191a7c19 */ /* 0x100fe20008001203 */
[----:B------:R-:W4:Y:S01]  /*1240*/  LDC R21, c[0x0][0x8b8] ;  /* 0x00022e00ff157b82 */ /* 0x000f220000000800 */
[----:B------:R-:W-:Y:S02]  /*1250*/  SHF.L.U32 R0, R0, UR4, RZ ;  /* 0x0000000400007c19 */ /* 0x000fe400080006ff */
[----:B------:R-:W-:Y:S01]  /*1260*/  SHF.R.U32.HI R5, RZ, UR4, R3 ;  /* 0x00000004ff057c19 */ /* 0x000fe20008011603 */
[----:B------:R-:W-:Y:S01]  /*1270*/  IMAD.MOV.U32 R4, RZ, RZ, R26 ;  /* 0x000000ffff047224 */ /* 0x000fe200078e001a */
[----:B------:R-:W-:Y:S01]  /*1280*/  LOP3.LUT R0, RZ, R0, RZ, 0x33, !PT ;  /* 0x00000000ff007212 */ /* 0x000fe200078e33ff */
[----:B-1----:R-:W-:Y:S06]  /*1290*/  @!P0 BRA `(.L_x_17) ;  /* 0x0000000000288947 */ /* 0x002fec0003800000 */
[----:B------:R-:W1:Y:S02]  /*12a0*/  LDC R3, c[0x0][0x8f4] ;  /* 0x00023d00ff037b82 */ /* 0x000e640000000800 */
[----:B-1----:R-:W-:-:S05]  /*12b0*/  IADD3 R3, P0, R26, R3, RZ ;  /* 0x000000031a037210 */ /* 0x002fca0007f1e0ff */
        /* <DEDUP_REMOVED lines=8> */
.L_x_17:
[----:B--2---:R-:W-:Y:S01]  /*1340*/  SHF.R.U64 R3, R4, R12, R5 ;  /* 0x0000000c04037219 */ /* 0x004fe20000001205 */
[----:B------:R-:W-:Y:S01]  /*1350*/  USHF.L.U32 UR4, UR46, UR4, URZ ;  /* 0x000000042e047299 */ /* 0x000fe2000800063f */
[----:B------:R-:W-:Y:S01]  /*1360*/  LOP3.LUT R0, R25, R0, RZ, 0xc0, !PT ;  /* 0x0000000019007212 */ /* 0x000fe200078ec0ff */
[----:B------:R-:W-:Y:S01]  /*1370*/  VIADD R4, R23, 0xffffffff ;  /* 0xffffffff17047836 */ /* 0x000fe20000000000 */
[----:B------:R-:W-:Y:S01]  /*1380*/  SEL R8, R8, R27, !P1 ;  /* 0x0000001b08087207 */ /* 0x000fe20004800000 */
[----:B------:R-:W-:Y:S01]  /*1390*/  IMAD.MOV R5, RZ, RZ, -R3 ;  /* 0x000000ffff057224 */ /* 0x000fe200078e0a03 */
[----:B------:R-:W-:Y:S01]  /*13a0*/  R2UR UR43, R28 ;  /* 0x000000001c2b72ca */ /* 0x000fe200000e0000 */
[----:B------:R-:W-:Y:S01]  /*13b0*/  IMAD R3, R3, UR4, R0 ;  /* 0x0000000403037c24 */ /* 0x000fe2000f8e0200 */
[----:B------:R-:W-:Y:S01]  /*13c0*/  LOP3.LUT R4, R13, R4, RZ, 0xc0, !PT ;  /* 0x000000040d047212 */ /* 0x000fe200078ec0ff */
[----:B---3--:R-:W-:Y:S02]  /*13d0*/  IMAD R0, R5, R20, R26 ;  /* 0x0000001405007224 */ /* 0x008fe400078e021a */
[----:B----4-:R-:W-:-:S02]  /*13e0*/  IMAD R8, R3, R21, R8 ;  /* 0x0000001503087224 */ /* 0x010fc400078e0208 */
[----:B------:R-:W-:Y:S02]  /*13f0*/  IMAD R23, R0, R23, R4 ;  /* 0x0000001700177224 */ /* 0x000fe400078e0204 */
[----:B------:R-:W-:-:S03]  /*1400*/  IMAD.MOV.U32 R0, RZ, RZ, 0x1 ;  /* 0x00000001ff007424 */ /* 0x000fc600078e00ff */
[----:B------:R-:W-:Y:S02]  /*1410*/  SEL R62, R23, R8, !P1 ;  /* 0x00000008173e7207 */ /* 0x000fe40004800000 */
[----:B------:R-:W-:-:S07]  /*1420*/  SEL R23, R8, R23, !P1 ;  /* 0x0000001708177207 */ /* 0x000fce0004800000 */
.L_x_15:
[----:B------:R-:W-:-:S08]  /*1430*/  NOP ;  /* 0x0000000000007918 */ /* 0x000fd00000000000 */
[----:B------:R-:W2:Y:S02]  /*1440*/  USETMAXREG.TRY_ALLOC.CTAPOOL UP0, 0xe8 ;  /* 0x000000e8000079c8 */ /* 0x000ea40008000600 */
[----:B--2---:R-:W-:-:S13]  /*1450*/  PLOP3.LUT P0, PT, PT, PT, UP0, 0x80, 0x0 ;  /* 0x000000000000781c */ /* 0x004fda0003f0f008 */
[----:B------:R-:W-:Y:S05]  /*1460*/  @!P0 BRA `(.L_x_15) ;  /* 0xfffffffc00f08947 */ /* 0x000fea000383ffff */
[----:B------:R-:W-:Y:S02]  /*1470*/  ULDC.64 UR4, c[0x0][0x590] ;  /* 0x0001640000047ab9 */ /* 0x000fe40000000a00 */
[----:B------:R-:W-:Y:S02]  /*1480*/  IMAD.U32 R69, RZ, RZ, UR4 ;  /* 0x00000004ff457e24 */ /* 0x000fe4000f8e00ff */
[----:B------:R-:W-:-:S03]  /*1490*/  IMAD.U32 R71, RZ, RZ, UR5 ;  /* 0x00000005ff477e24 */ /* 0x000fc6000f8e00ff */
[----:B------:R-:W-:-:S04]  /*14a0*/  ISETP.NE.U32.AND P1, PT, R69, RZ, PT ;  /* 0x000000ff4500720c */ /* 0x000fc80003f25070 */
[----:B------:R-:W-:-:S13]  /*14b0*/  ISETP.NE.AND.EX P0, PT, R71, RZ, PT, P1 ;  /* 0x000000ff4700720c */ /* 0x000fda0003f05310 */
[----:B------:R-:W-:Y:S05]  /*14c0*/  @P0 BRA `(.L_x_18) ;  /* 0x00000000002c0947 */ /* 0x000fea0003800000 */
[----:B------:R-:W-:Y:S02]  /*14d0*/  ULDC.64 UR4, c[0x0][0x588] ;  /* 0x0001620000047ab9 */ /* 0x000fe40000000a00 */
[----:B------:R-:W-:-:S04]  /*14e0*/  ISETP.NE.U32.AND P0, PT, RZ, UR4, PT ;  /* 0x00000004ff007c0c */ /* 0x000fc8000bf05070 */
[----:B------:R-:W-:-:S13]  /*14f0*/  ISETP.NE.AND.EX P0, PT, RZ, UR5, PT, P0 ;  /* 0x00000005ff007c0c */ /* 0x000fda000bf05300 */
[----:B------:R-:W-:Y:S05]  /*1500*/  @!P0 BRA `(.L_x_19) ;  /* 0x0000000000108947 */ /* 0x000fea0003800000 */
[----:B------:R-:W2:Y:S02]  /*1510*/  LDC.64 R4, c[0x0][0x588] ;  /* 0x00016200ff047b82 */ /* 0x000ea40000000a00 */
[----:B--2---:R2:W5:Y:S01]  /*1520*/  LDG.E R59, desc[UR54][R4.64] ;  /* 0x00000036043b7981 */ /* 0x004562000c1e1900 */
[----:B------:R-:W-:Y:S01]  /*1530*/  IMAD.MOV.U32 R58, RZ, RZ, 0x1 ;  /* 0x00000001ff3a7424 */ /* 0x000fe200078e00ff */
[----:B------:R-:W-:Y:S06]  /*1540*/  BRA `(.L_x_18) ;  /* 0x00000000000c7947 */ /* 0x000fec0003800000 */
.L_x_19:
[----:B------:R-:W-:Y:S01]  /*1550*/  ULDC UR4, c[0x0][0x580] ;  /* 0x0001600000047ab9 */ /* 0x000fe20000000800 */
[----:B------:R-:W-:Y:S02]  /*1560*/  IMAD.MOV.U32 R58, RZ, RZ, 0x1 ;  /* 0x00000001ff3a7424 */ /* 0x000fe400078e00ff */
[----:B------:R-:W-:-:S07]  /*1570*/  IMAD.U32 R59, RZ, RZ, UR4 ;  /* 0x00000004ff3b7e24 */ /* 0x000fce000f8e00ff */
.L_x_18:
[----:B------:R-:W-:Y:S02]  /*1580*/  ULDC.64 UR4, c[0x0][0x5b0] ;  /* 0x00016c0000047ab9 */ /* 0x000fe40000000a00 */
[----:B------:R-:W-:-:S04]  /*1590*/  ISETP.NE.U32.AND P0, PT, RZ, UR4, PT ;  /* 0x00000004ff007c0c */ /* 0x000fc8000bf05070 */
[----:B------:R-:W-:-:S13]  /*15a0*/  ISETP.NE.AND.EX P0, PT, RZ, UR5, PT, P0 ;  /* 0x00000005ff007c0c */ /* 0x000fda000bf05300 */
[----:B------:R-:W-:Y:S05]  /*15b0*/  @P0 BRA `(.L_x_20) ;  /* 0x0000000000240947 */ /* 0x000fea0003800000 */
[----:B------:R-:W-:Y:S02]  /*15c0*/  ULDC.64 UR4, c[0x0][0x5a8] ;  /* 0x00016a0000047ab9 */ /* 0x000fe40000000a00 */
[----:B------:R-:W-:-:S04]  /*15d0*/  ISETP.NE.U32.AND P0, PT, RZ, UR4, PT ;  /* 0x00000004ff007c0c */ /* 0x000fc8000bf05070 */
[----:B------:R-:W-:-:S13]  /*15e0*/  ISETP.NE.AND.EX P0, PT, RZ, UR5, PT, P0 ;  /* 0x00000005ff007c0c */ /* 0x000fda000bf05300 */
[----:B------:R-:W-:Y:S05]  /*15f0*/  @!P0 BRA `(.L_x_21) ;  /* 0x00000000000c8947 */ /* 0x000fea0003800000 */
[----:B------:R-:W3:Y:S02]  /*1600*/  LDC.64 R60, c[0x0][0x5a8] ;  /* 0x00016a00ff3c7b82 */ /* 0x000ee40000000a00 */
[----:B---3--:R3:W5:Y:S01]  /*1610*/  LDG.E R60, desc[UR54][R60.64] ;  /* 0x000000363c3c7981 */ /* 0x008762000c1e1900 */
[----:B------:R-:W-:Y:S05]  /*1620*/  BRA `(.L_x_20) ;  /* 0x0000000000087947 */ /* 0x000fea0003800000 */
.L_x_21:
[----:B------:R-:W-:Y:S02]  /*1630*/  ULDC UR4, c[0x0][0x5a0] ;  /* 0x0001680000047ab9 */ /* 0x000fe40000000800 */
[----:B------:R-:W-:-:S07]  /*1640*/  IMAD.U32 R60, RZ, RZ, UR4 ;  /* 0x00000004ff3c7e24 */ /* 0x000fce000f8e00ff */
.L_x_20:
[----:B------:R-:W-:Y:S01]  /*1650*/  LOP3.LUT P2, RZ, R0, 0xff, RZ, 0xc0, !PT ;  /* 0x000000ff00ff7812 */ /* 0x000fe2000784c0ff */
[----:B------:R-:W-:Y:S01]  /*1660*/  UMOV UR36, URZ ;  /* 0x0000003f00247c82 */ /* 0x000fe20008000000 */
[----:B------:R-:W-:-:S11]  /*1670*/  PLOP3.LUT P0, PT, PT, PT, PT, 0x80, 0x0 ;  /* 0x000000000000781c */ /* 0x000fd60003f0f070 */
[----:B------:R-:W-:Y:S05]  /*1680*/  @!P2 BRA `(.L_x_22) ;  /* 0x0000002800f0a947 */ /* 0x000fea0003800000 */
[----:B------:R-:W-:Y:S01]  /*1690*/  ULDC UR4, c[0x0][0x28c] ;  /* 0x0000a30000047ab9 */ /* 0x000fe20000000800 */
[----:B------:R-:W-:Y:S01]  /*16a0*/  LOP3.LUT R65, R22, 0x1, RZ, 0xfc, !PT ;  /* 0x0000000116417812 */ /* 0x000fe200078efcff */
[----:B------:R-:W-:Y:S01]  /*16b0*/  UIADD3 UR4, UR4, 0x3f, URZ ;  /* 0x0000003f04047890 */ /* 0x000fe2000fffe03f */
[----:B------:R-:W-:Y:S01]  /*16c0*/  LOP3.LUT R67, R19, 0x1, RZ, 0xfc, !PT ;  /* 0x0000000113437812 */ /* 0x000fe200078efcff */
[----:B------:R-:W-:Y:S01]  /*16d0*/  ULDC.64 UR56, c[0x0][0x198] ;  /* 0x0000660000387ab9 */ /* 0x000fe20000000a00 */
[----:B------:R-:W-:Y:S01]  /*16e0*/  UMOV UR48, 0x1 ;  /* 0x0000000100307882 */ /* 0x000fe20000000000 */
[----:B------:R-:W-:Y:S01]  /*16f0*/  USHF.R.S32.HI UR5, URZ, 0x1f, UR4 ;  /* 0x0000001f3f057899 */ /* 0x000fe20008011404 */
[----:B------:R-:W-:Y:S01]  /*1700*/  UMOV UR37, URZ ;  /* 0x0000003f00257c82 */ /* 0x000fe20008000000 */
[----:B------:R-:W-:Y:S02]  /*1710*/  UMOV UR38, URZ ;  /* 0x0000003f00267c82 */ /* 0x000fe40008000000 */
[----:B------:R-:W-:Y:S01]  /*1720*/  ULEA.HI UR5, UR5, UR4, URZ, 0x6 ;  /* 0x0000000405057291 */ /* 0x000fe2000f8f303f */
[----:B------:R-:W-:Y:S01]  /*1730*/  UMOV UR39, URZ ;  /* 0x0000003f00277c82 */ /* 0x000fe20008000000 */
[----:B------:R-:W-:-:S02]  /*1740*/  UMOV UR36, URZ ;  /* 0x0000003f00247c82 */ /* 0x000fc40008000000 */
[----:B------:R-:W-:Y:S01]  /*1750*/  USHF.R.S32.HI UR49, URZ, 0x6, UR5 ;  /* 0x000000063f317899 */ /* 0x000fe20008011405 */
[----:B------:R-:W-:-:S11]  /*1760*/  UMOV UR47, URZ ;  /* 0x0000003f002f7c82 */ /* 0x000fd60008000000 */
.L_x_77:
[----:B------:R-:W-:Y:S01]  /*1770*/  LOP3.LUT R0, R18, 0x80, RZ, 0xc0, !PT ;  /* 0x0000008012007812 */ /* 0x000fe200078ec0ff */
[----:B------:R-:W4:Y:S01]  /*1780*/  S2UR UR50, SR_CgaCtaId ;  /* 0x00000000003279c3 */ /* 0x000f220000008800 */
[----:B------:R-:W-:Y:S02]  /*1790*/  UMOV UR51, 0x400 ;  /* 0x0000040000337882 */ /* 0x000fe40000000000 */
[----:B------:R-:W-:-:S06]  /*17a0*/  SHF.R.U32.HI R0, RZ, 0x7, R0 ;  /* 0x00000007ff007819 */ /* 0x000fcc0000011600 */
[----:B-1----:R-:W1:Y:S01]  /*17b0*/  SHFL.IDX PT, R0, R0, RZ, 0x1f ;  /* 0x00001fff00007589 */ /* 0x002e6200000e0000 */
[----:B----4-:R-:W-:Y:S01]  /*17c0*/  ULEA UR51, UR50, UR51, 0x18 ;  /* 0x0000003332337291 */ /* 0x010fe2000f8ec03f */
[----:B-1----:R-:W-:-:S13]  /*17d0*/  R2UR UR4, R0 ;  /* 0x00000000000472ca */ /* 0x002fda00000e0000 */
[----:B------:R-:W-:-:S04]  /*17e0*/  ULEA.HI UR5, UR4, UR4, URZ, 0x1 ;  /* 0x0000000404057291 */ /* 0x000fc8000f8f083f */
[----:B------:R-:W-:-:S04]  /*17f0*/  ULOP3.LUT UR5, UR5, 0x7fffe, URZ, 0xc0, !UPT ;  /* 0x0007fffe05057892 */ /* 0x000fc8000f8ec03f */
[----:B------:R-:W-:-:S03]  /*1800*/  UIADD3 UR5, UR4, -UR5, URZ ;  /* 0x8000000504057290 */ /* 0x000fc6000fffe03f */
[----:B------:R-:W-:Y:S01]  /*1810*/  ULDC UR4, c[0x0][0x28c] ;  /* 0x0000a30000047ab9 */ /* 0x000fe20000000800 */
[----:B------:R-:W-:Y:S01]  /*1820*/  ULEA UR5, UR5, UR51, 0xd ;  /* 0x0000003305057291 */ /* 0x000fe2000f8e683f */
[----:B------:R-:W-:-:S03]  /*1830*/  ISETP.LT.AND P0, PT, RZ, UR4, PT ;  /* 0x00000004ff007c0c */ /* 0x000fc6000bf01270 */
[----:B------:R-:W-:-:S04]  /*1840*/  UIADD3 UR5, UR5, 0x6400, URZ ;  /* 0x0000640005057890 */ /* 0x000fc8000fffe03f */
[----:B------:R-:W-:-:S04]  /*1850*/  USHF.R.U32.HI UR5, URZ, 0x4, UR5 ;  /* 0x000000043f057899 */ /* 0x000fc80008011605 */
[----:B------:R-:W-:Y:S02]  /*1860*/  ULOP3.LUT UR40, UR5, 0x3fff, URZ, 0xc0, !UPT ;  /* 0x00003fff05287892 */ /* 0x000fe4000f8ec03f */
[----:B------:R-:W-:Y:S10]  /*1870*/  @P0 BRA `(.L_x_23) ;  /* 0x0000000000400947 */ /* 0x000ff40003800000 */
[----:B------:R-:W-:Y:S01]  /*1880*/  MOV R0, 0x0 ;  /* 0x0000000000007802 */ /* 0x000fe20000000f00 */
[----:B------:R-:W-:Y:S01]  /*1890*/  ULDC.64 UR4, c[0x4][0x70] ;  /* 0x01001c0000047ab9 */ /* 0x000fe20000000a00 */
[----:B------:R-:W-:Y:S01]  /*18a0*/  ULDC.64 UR6, c[0x4][0x8] ;  /* 0x0100020000067ab9 */ /* 0x000fe20000000a00 */
[----:B--2---:R-:W-:Y:S01]  /*18b0*/  IMAD.U32 R4, RZ, RZ, UR4 ;  /* 0x00000004ff047e24 */ /* 0x004fe2000f8e00ff */
[----:B------:R1:W2:Y:S01]  /*18c0*/  LDC.64 R14, c[0x4][R0] ;  /* 0x01000000000e7b82 */ /* 0x0002a20000000a00 */
[----:B------:R-:W-:Y:S01]  /*18d0*/  IMAD.U32 R5, RZ, RZ, UR5 ;  /* 0x00000005ff057e24 */ /* 0x000fe2000f8e00ff */
[----:B------:R-:W-:Y:S01]  /*18e0*/  ULDC.64 UR4, c[0x4][0x78] ;  /* 0x01001e0000047ab9 */ /* 0x000fe20000000a00 */
[----:B------:R-:W-:Y:S02]  /*18f0*/  IMAD.U32 R10, RZ, RZ, UR6 ;  /* 0x00000006ff0a7e24 */ /* 0x000fe4000f8e00ff */
[----:B------:R-:W-:Y:S02]  /*1900*/  IMAD.U32 R6, RZ, RZ, UR4 ;  /* 0x00000004ff067e24 */ /* 0x000fe4000f8e00ff */
[----:B------:R-:W-:-:S02]  /*1910*/  IMAD.U32 R7, RZ, RZ, UR5 ;  /* 0x00000005ff077e24 */ /* 0x000fc4000f8e00ff */
[----:B------:R-:W-:Y:S02]  /*1920*/  IMAD.U32 R11, RZ, RZ, UR7 ;  /* 0x00000007ff0b7e24 */ /* 0x000fe4000f8e00ff */
[----:B------:R-:W-:Y:S02]  /*1930*/  IMAD.MOV.U32 R8, RZ, RZ, 0x1e1 ;  /* 0x000001e1ff087424 */ /* 0x000fe400078e00ff */
[----:B------:R-:W-:Y:S02]  /*1940*/  IMAD.MOV.U32 R12, RZ, RZ, 0x1 ;  /* 0x00000001ff0c7424 */ /* 0x000fe400078e00ff */
[----:B-1----:R-:W-:-:S07]  /*1950*/  IMAD.MOV.U32 R13, RZ, RZ, RZ ;  /* 0x000000ffff0d7224 */ /* 0x002fce00078e00ff */
[----:B------:R-:W-:-:S07]  /*1960*/  LEPC R20, `(.L_x_23) ;  /* 0x000000001014794e */ /* 0x000fce0000000000 */
[----:B--23-5:R-:W-:Y:S05]  /*1970*/  CALL.ABS.NOINC R14 ;  /* 0x000000000e007343 */ /* 0x02cfea0003c00000 */
.L_x_23:
[----:B------:R-:W-:-:S13]  /*1980*/  ISETP.NE.AND P0, PT, R65, 0x3, PT ;  /* 0x000000034100780c */ /* 0x000fda0003f05270 */
[----:B------:R-:W-:Y:S05]  /*1990*/  @!P0 BRA `(.L_x_24) ;  /* 0x0000000000048947 */ /* 0x000fea0003800000 */
[----:B------:R-:W-:Y:S01]  /*19a0*/  BPT.TRAP 0x1 ;  /* 0x000000040000795c */ /* 0x000fe20000300000 */
.L_x_24:
[----:B------:R-:W-:Y:S02]  /*19b0*/  IMAD.U32 R3, RZ, RZ, UR39 ;  /* 0x00000027ff037e24 */ /* 0x000fe4000f8e00ff */
[----:B------:R-:W-:-:S03]  /*19c0*/  IMAD.U32 R0, RZ, RZ, UR38 ;  /* 0x00000026ff007e24 */ /* 0x000fc6000f8e00ff */
[----:B------:R-:W-:Y:S02]  /*19d0*/  LEA R3, R3, UR51, 0x3 ;  /* 0x0000003303037c11 */ /* 0x000fe4000f8e18ff */
[----:B------:R-:W-:-:S04]  /*19e0*/  SHF.L.U32 R0, R0, 0x1f, RZ ;  /* 0x0000001f00007819 */ /* 0x000fc800000006ff */
[----:B------:R1:W4:Y:S01]  /*19f0*/  SYNCS.PHASECHK.TRANS64.TRYWAIT P1, [R3+URZ], R0 ;  /* 0x00000000030075a7 */ /* 0x000322000802017f */
[----:B------:R-:W-:Y:S05]  /*1a00*/  @!P0 BRA `(.L_x_25) ;  /* 0x0000000000048947 */ /* 0x000fea0003800000 */
[----:B------:R-:W-:Y:S01]  /*1a10*/  BPT.TRAP 0x1 ;  /* 0x000000040000795c */ /* 0x000fe20000300000 */
.L_x_25:
[----:B----4-:R-:W-:Y:S05]  /*1a20*/  @P1 BRA `(.L_x_26) ;  /* 0x0000000000081947 */ /* 0x010fea0003800000 */
[----:B------:R-:W4:Y:S02]  /*1a30*/  SYNCS.PHASECHK.TRANS64.TRYWAIT P1, [R3+URZ], R0 ;  /* 0x00000000030075a7 */ /* 0x000f24000802017f */
[----:B----4-:R-:W-:Y:S05]  /*1a40*/  @!P1 BRA `(.L_x_27) ;  /* 0x0000005000c49947 */ /* 0x010fea0003800000 */
.L_x_26:
[----:B------:R-:W-:-:S04]  /*1a50*/  UISETP.LT.AND UP0, UPT, UR49, 0x1, UPT ;  /* 0x000000013100788c */ /* 0x000fc8000bf01270 */
[----:B------:R-:W-:-:S06]  /*1a60*/  USEL UR4, UR49, 0x1, UP0 ;  /* 0x0000000131047887 */ /* 0x000fcc0008000000 */
[----:B-1--4-:R-:W-:Y:S01]  /*1a70*/  IMAD.U32 R0, RZ, RZ, UR4 ;  /* 0x00000004ff007e24 */ /* 0x012fe2000f8e00ff */
[----:B------:R-:W-:Y:S05]  /*1a80*/  WARPSYNC.ALL ;  /* 0x0000000000007948 */ /* 0x000fea0003800000 */
[----:B------:R-:W-:-:S04]  /*1a90*/  IADD3 R0, -R0, UR49, RZ ;  /* 0x0000003100007c10 */ /* 0x000fc8000fffe1ff */
[----:B------:R-:W-:Y:S01]  /*1aa0*/  ISETP.GE.AND P1, PT, R0, 0x1, PT ;  /* 0x000000010000780c */ /* 0x000fe20003f26270 */
[----:B------:R-:W-:Y:S01]  /*1ab0*/  UIADD3 UR4, UR51, 0x26400, URZ ;  /* 0x0002640033047890 */ /* 0x000fe2000fffe03f */
[----:B------:R-:W-:Y:S01]  /*1ac0*/  WARPGROUP.ARRIVE ;  /* 0x00000000000079c5 */ /* 0x000fe20000000000 */
[----:B------:R-:W-:Y:S02]  /*1ad0*/  ULOP3.LUT UR8, UR40, 0x10000, URZ, 0xfc, !UPT ;  /* 0x0001000028087892 */ /* 0x000fe4000f8efc3f */
[----:B------:R-:W-:Y:S02]  /*1ae0*/  USHF.R.U32.HI UR4, URZ, 0x4, UR4 ;  /* 0x000000043f047899 */ /* 0x000fe40008011604 */
[----:B------:R-:W-:Y:S02]  /*1af0*/  ULEA UR10, UR39, UR8, 0xa ;  /* 0x00000008270a7291 */ /* 0x000fe4000f8e503f */
[----:B------:R-:W-:Y:S01]  /*1b00*/  ULOP3.LUT UR4, UR4, 0x3fff, URZ, 0xc0, !UPT ;  /* 0x00003fff04047892 */ /* 0x000fe2000f8ec03f */
[----:B------:R-:W-:Y:S01]  /*1b10*/  UMOV UR5, 0x40000040 ;  /* 0x4000004000057882 */ /* 0x000fe20000000000 */
[----:B------:R-:W-:-:S02]  /*1b20*/  UMOV UR7, 0x40000040 ;  /* 0x4000004000077882 */ /* 0x000fc40000000000 */
[----:B------:R-:W-:-:S03]  /*1b30*/  ULOP3.LUT UR9, UR4, 0x10000, URZ, 0xfc, !UPT ;  /* 0x0001000004097892 */ /* 0x000fc6000f8efc3f */
[----:B------:R-:W-:Y:S01]  /*1b40*/  UMOV UR4, UR10 ;  /* 0x0000000a00047c82 */ /* 0x000fe20008000000 */
[----:B------:R-:W-:-:S07]  /*1b50*/  ULEA UR11, UR39, UR9, 0x9 ;  /* 0x00000009270b7291 */ /* 0x000fce000f8e483f */
[----:B------:R-:W-:Y:S02]  /*1b60*/  UMOV UR6, UR11 ;  /* 0x0000000b00067c82 */ /* 0x000fe40008000000 */
[----:B------:R-:W-:Y:S01]  /*1b70*/  HGMMA.64x64x16.F32.BF16 R24, gdesc[UR4], RZ, !UPT, gsb0 ;  /* 0x00e00000041879f0 */ /* 0x000fe2000c0018ff */
[----:B------:R-:W-:Y:S02]  /*1b80*/  UIADD3 UR4, UR10, 0x2, URZ ;  /* 0x000000020a047890 */ /* 0x000fe4000fffe03f */
[----:B------:R-:W-:Y:S01]  /*1b90*/  UIADD3 UR6, UR11, 0x2, URZ ;  /* 0x000000020b067890 */ /* 0x000fe2000fffe03f */
[----:B------:R-:W-:Y:S01]  /*1ba0*/  UMOV UR5, 0x40000040 ;  /* 0x4000004000057882 */ /* 0x000fe20000000000 */
[----:B------:R-:W-:Y:S01]  /*1bb0*/  UMOV UR7, 0x40000040 ;  /* 0x4000004000077882 */ /* 0x000fe20000000000 */
[----:B------:R-:W-:Y:S02]  /*1bc0*/  WARPGROUP.DEPBAR.LE gsb0, 0x0 ;  /* 0x00008000000079c5 */ /* 0x000fe40000010000 */
[----:B------:R-:W-:-:S06]  /*1bd0*/  WARPGROUP.ARRIVE ;  /* 0x00000000000079c5 */ /* 0x000fcc0000000000 */
[----:B------:R-:W-:Y:S01]  /*1be0*/  HGMMA.64x64x16.F32.BF16 R24, gdesc[UR4], R24, gsb0 ;  /* 0x00e00000041879f0 */ /* 0x000fe20008001818 */
        /* <DEDUP_REMOVED lines=13> */
[----:B------:R-:W-:Y:S03]  /*1cc0*/  HGMMA.64x64x16.F32.BF16 R24, gdesc[UR4], R24, gsb0 ;  /* 0x00e00000041879f0 */ /* 0x000fe60008001818 */
[----:B------:R-:W-:Y:S02]  /*1cd0*/  WARPGROUP.DEPBAR.LE gsb0, 0x0 ;  /* 0x00008000000079c5 */ /* 0x000fe40000010000 */
[----:B------:R-:W-:Y:S05]  /*1ce0*/  @!P1 BRA `(.L_x_28) ;  /* 0x0000000400109947 */ /* 0x000fea0003800000 */
[----:B------:R-:W-:Y:S02]  /*1cf0*/  UIADD3 UR4, UR39, 0x1, URZ ;  /* 0x0000000127047890 */ /* 0x000fe4000fffe03f */
[----:B------:R-:W-:Y:S02]  /*1d00*/  IMAD.U32 R3, RZ, RZ, UR39 ;  /* 0x00000027ff037e24 */ /* 0x000fe4000f8e00ff */
[----:B------:R-:W-:-:S04]  /*1d10*/  UISETP.NE.AND UP0, UPT, UR4, 0x8, UPT ;  /* 0x000000080400788c */ /* 0x000fc8000bf05270 */
[----:B------:R-:W-:Y:S02]  /*1d20*/  USEL UR5, URZ, 0x1, UP0 ;  /* 0x000000013f057887 */ /* 0x000fe40008000000 */
[----:B------:R-:W-:Y:S02]  /*1d30*/  USEL UR10, UR4, URZ, UP0 ;  /* 0x0000003f040a7287 */ /* 0x000fe40008000000 */
[----:B------:R-:W-:-:S06]  /*1d40*/  ULOP3.LUT UR5, UR38, UR5, URZ, 0x3c, !UPT ;  /* 0x0000000526057292 */ /* 0x000fcc000f8e3c3f */
[----:B------:R-:W-:-:S07]  /*1d50*/  IMAD.U32 R6, RZ, RZ, UR5 ;  /* 0x00000005ff067e24 */ /* 0x000fce000f8e00ff */
.L_x_35:
[----:B------:R-:W-:Y:S05]  /*1d60*/  @!P0 BRA `(.L_x_29) ;  /* 0x0000000000048947 */ /* 0x000fea0003800000 */
[----:B------:R-:W-:Y:S01]  /*1d70*/  BPT.TRAP 0x1 ;  /* 0x000000040000795c */ /* 0x000fe20000300000 */
.L_x_29:
[----:B------:R-:W-:Y:S01]  /*1d80*/  ULEA UR4, UR10, UR51, 0x3 ;  /* 0x000000330a047291 */ /* 0x000fe2000f8e183f */
[----:B--2---:R-:W-:-:S08]  /*1d90*/  SHF.L.U32 R4, R6, 0x1f, RZ ;  /* 0x0000001f06047819 */ /* 0x004fd000000006ff */
[----:B------:R1:W2:Y:S01]  /*1da0*/  SYNCS.PHASECHK.TRANS64.TRYWAIT P1, [UR4], R4 ;  /* 0x00000004ff0075a7 */ /* 0x0002a20008020144 */
[----:B------:R-:W-:Y:S05]  /*1db0*/  @!P0 BRA `(.L_x_30) ;  /* 0x0000000000048947 */ /* 0x000fea0003800000 */
[----:B------:R-:W-:Y:S01]  /*1dc0*/  BPT.TRAP 0x1 ;  /* 0x000000040000795c */ /* 0x000fe20000300000 */
.L_x_30:
[----:B--2---:R-:W-:Y:S05]  /*1dd0*/  @P1 BRA `(.L_x_31) ;  /* 0x0000000000081947 */ /* 0x004fea0003800000 */
[----:B------:R-:W2:Y:S02]  /*1de0*/  SYNCS.PHASECHK.TRANS64.TRYWAIT P1, [UR4], R4 ;  /* 0x00000004ff0075a7 */ /* 0x000ea40008020144 */
[----:B--2---:R-:W-:Y:S05]  /*1df0*/  @!P1 BRA `(.L_x_32) ;  /* 0x0000004c00ec9947 */ /* 0x004fea0003800000 */
.L_x_31:
[----:B------:R-:W-:Y:S01]  /*1e00*/  ULEA UR11, UR10, UR8, 0xa ;  /* 0x000000080a0b7291 */ /* 0x000fe2000f8e503f */
[----:B------:R-:W-:Y:S01]  /*1e10*/  WARPGROUP.ARRIVE ;  /* 0x00000000000079c5 */ /* 0x000fe20000000000 */
[----:B------:R-:W-:Y:S01]  /*1e20*/  ULEA UR12, UR10, UR9, 0x9 ;  /* 0x000000090a0c7291 */ /* 0x000fe2000f8e483f */
[----:B------:R-:W-:Y:S01]  /*1e30*/  UMOV UR5, 0x40000040 ;  /* 0x4000004000057882 */ /* 0x000fe20000000000 */
[----:B------:R-:W-:-:S03]  /*1e40*/  UMOV UR7, 0x40000040 ;  /* 0x4000004000077882 */ /* 0x000fc60000000000 */
[----:B------:R-:W-:Y:S02]  /*1e50*/  UMOV UR4, UR11 ;  /* 0x0000000b00047c82 */ /* 0x000fe40008000000 */
[----:B------:R-:W-:Y:S02]  /*1e60*/  UMOV UR6, UR12 ;  /* 0x0000000c00067c82 */ /* 0x000fe40008000000 */
[----:B------:R-:W-:Y:S01]  /*1e70*/  HGMMA.64x64x16.F32.BF16 R24, gdesc[UR4], R24, gsb0 ;  /* 0x00e00000041879f0 */ /* 0x000fe20008001818 */
[----:B------:R-:W-:Y:S02]  /*1e80*/  UIADD3 UR4, UR11, 0x2, URZ ;  /* 0x000000020b047890 */ /* 0x000fe4000fffe03f */
[----:B------:R-:W-:Y:S01]  /*1e90*/  UIADD3 UR6, UR12, 0x2, URZ ;  /* 0x000000020c067890 */ /* 0x000fe2000fffe03f */
[----:B------:R-:W-:Y:S01]  /*1ea0*/  UMOV UR5, 0x40000040 ;  /* 0x4000004000057882 */ /* 0x000fe20000000000 */
[----:B------:R-:W-:Y:S01]  /*1eb0*/  UMOV UR7, 0x40000040 ;  /* 0x4000004000077882 */ /* 0x000fe20000000000 */
[----:B------:R-:W-:-:S02]  /*1ec0*/  WARPGROUP.DEPBAR.LE gsb0, 0x0 ;  /* 0x00008000000079c5 */ /* 0x000fc40000010000 */
        /* <DEDUP_REMOVED lines=18> */
[----:B------:R-:W-:Y:S01]  /*1ff0*/  BPT.TRAP 0x1 ;  /* 0x000000040000795c */ /* 0x000fe20000300000 */
.L_x_33:
[----:B------:R-:W-:-:S13]  /*2000*/  ISETP.NE.AND P1, PT, R57, RZ, PT ;  /* 0x000000ff3900720c */ /* 0x000fda0003f25270 */
[----:B-12---:R-:W-:-:S05]  /*2010*/  @P1 LEA R4, R3, UR51, 0x3 ;  /* 0x0000003303041c11 */ /* 0x006fca000f8e18ff */
[----:B------:R-:W-:-:S05]  /*2020*/  @P1 VIADD R5, R4, 0x40 ;  /* 0x0000004004051836 */ /* 0x000fca0000000000 */
[----:B------:R-:W-:-:S04]  /*2030*/  @P1 PRMT R5, R56, 0x654, R5 ;  /* 0x0000065438051816 */ /* 0x000fc80000000005 */
[----:B------:R1:W-:Y:S01]  /*2040*/  @P1 SYNCS.ARRIVE.TRANS64.RED.A1T0 RZ, [R5+URZ], RZ ;  /* 0x000000ff05ff19a7 */ /* 0x0003e2000810043f */
[----:B------:R-:W-:-:S13]  /*2050*/  ISETP.GT.U32.AND P1, PT, R22, 0x1, PT ;  /* 0x000000011600780c */ /* 0x000fda0003f24070 */
[----:B-1----:R-:W-:Y:S05]  /*2060*/  @P1 BRA `(.L_x_34) ;  /* 0x0000000000041947 */ /* 0x002fea0003800000 */
[----:B------:R-:W-:Y:S01]  /*2070*/  BPT.TRAP 0x1 ;  /* 0x000000040000795c */ /* 0x000fe20000300000 */
.L_x_34:
[----:B------:R-:W-:Y:S01]  /*2080*/  UIADD3 UR10, UR10, 0x1, URZ ;  /* 0x000000010a0a7890 */ /* 0x000fe2000fffe03f */
[C---:B------:R-:W-:Y:S01]  /*2090*/  ISETP.GT.AND P2, PT, R0.reuse, 0x1, PT ;  /* 0x000000010000780c */ /* 0x040fe20003f44270 */
[----:B------:R-:W-:Y:S02]  /*20a0*/  VIADD R3, R3, 0x1 ;  /* 0x0000000103037836 */ /* 0x000fe40000000000 */
[----:B------:R-:W-:Y:S01]  /*20b0*/  UISETP.NE.AND UP0, UPT, UR10, 0x8, UPT ;  /* 0x000000080a00788c */ /* 0x000fe2000bf05270 */
[----:B------:R-:W-:Y:S02]  /*20c0*/  VIADD R0, R0, 0xffffffff ;  /* 0xffffffff00007836 */ /* 0x000fe40000000000 */
[C---:B------:R-:W-:Y:S01]  /*20d0*/  ISETP.NE.AND P1, PT, R3.reuse, 0x8, PT ;  /* 0x000000080300780c */ /* 0x040fe20003f25270 */
[----:B------:R-:W-:Y:S02]  /*20e0*/  USEL UR4, URZ, 0x1, UP0 ;  /* 0x000000013f047887 */ /* 0x000fe40008000000 */
[----:B------:R-:W-:Y:S01]  /*20f0*/  USEL UR10, UR10, URZ, UP0 ;  /* 0x0000003f0a0a7287 */ /* 0x000fe20008000000 */
[----:B------:R-:W-:-:S03]  /*2100*/  SEL R3, R3, RZ, P1 ;  /* 0x000000ff03037207 */ /* 0x000fc60000800000 */
[----:B------:R-:W-:Y:S01]  /*2110*/  LOP3.LUT R6, R6, UR4, RZ, 0x3c, !PT ;  /* 0x0000000406067c12 */ /* 0x000fe2000f8e3cff */
[----:B------:R-:W-:Y:S07]  /*2120*/  @P2 BRA `(.L_x_35) ;  /* 0xfffffffc000c2947 */ /* 0x000fee000383ffff */
.L_x_28:
[----:B------:R-:W1:Y:S02]  /*2130*/  LDC R0, c[0x0][0x28c] ;  /* 0x0000a300ff007b82 */ /* 0x000e640000000800 */
[----:B-1----:R-:W-:-:S13]  /*2140*/  ISETP.GE.AND P1, PT, R0, 0x1, PT ;  /* 0x000000010000780c */ /* 0x002fda0003f26270 */
[----:B------:R-:W-:Y:S05]  /*2150*/  @!P1 BRA `(.L_x_36) ;  /* 0x0000000000449947 */ /* 0x000fea0003800000 */
[----:B------:R-:W-:Y:S05]  /*2160*/  @!P0 BRA `(.L_x_37) ;  /* 0x0000000000048947 */ /* 0x000fea0003800000 */
[----:B------:R-:W-:Y:S01]  /*2170*/  BPT.TRAP 0x1 ;  /* 0x000000040000795c */ /* 0x000fe20000300000 */
.L_x_37:
[----:B------:R-:W-:Y:S01]  /*2180*/  ISETP.NE.AND P0, PT, R57, RZ, PT ;  /* 0x000000ff3900720c */ /* 0x000fe20003f05270 */
[----:B------:R-:W-:Y:S01]  /*2190*/  UISETP.LT.AND UP1, UPT, UR49, 0x1, UPT ;  /* 0x000000013100788c */ /* 0x000fe2000bf21270 */
[----:B------:R-:W-:-:S11]  /*21a0*/  IMAD.U32 R3, RZ, RZ, UR51 ;  /* 0x00000033ff037e24 */ /* 0x000fd6000f8e00ff */
[----:B------:R-:W-:-:S05]  /*21b0*/  VOTEU.ANY UP0, P0 ;  /* 0x00000000003f7886 */ /* 0x000fca0000000100 */
[----:B------:R-:W-:-:S04]  /*21c0*/  @UP0 USEL UR4, UR49, 0x1, UP1 ;  /* 0x0000000131040887 */ /* 0x000fc80008800000 */
[----:B------:R-:W-:-:S06]  /*21d0*/  @UP0 UIADD3 UR4, UR39, UR49, -UR4 ;  /* 0x0000003127040290 */ /* 0x000fcc000fffe804 */
[----:B------:R-:W-:-:S04]  /*21e0*/  IMAD.U32 R0, RZ, RZ, UR4 ;  /* 0x00000004ff007e24 */ /* 0x000fc8000f8e00ff */
[----:B------:R-:W-:-:S05]  /*21f0*/  @P0 IMAD.SHL.U32 R0, R0, 0x8, RZ ;  /* 0x0000000800000824 */ /* 0x000fca00078e00ff */
[----:B------:R-:W-:-:S04]  /*2200*/  @P0 LOP3.LUT R0, R0, 0x38, RZ, 0xc0, !PT ;  /* 0x0000003800000812 */ /* 0x000fc800078ec0ff */
[----:B------:R-:W-:-:S04]  /*2210*/  @P0 IADD3 R3, R3, 0x40, R0 ;  /* 0x0000004003030810 */ /* 0x000fc80007ffe000 */
[----:B------:R-:W-:-:S04]  /*2220*/  @P0 PRMT R3, R56, 0x654, R3 ;  /* 0x0000065438030816 */ /* 0x000fc80000000003 */
[----:B------:R1:W-:Y:S01]  /*2230*/  @P0 SYNCS.ARRIVE.TRANS64.RED.A1T0 RZ, [R3+URZ], RZ ;  /* 0x000000ff03ff09a7 */ /* 0x0003e2000810043f */
[----:B------:R-:W-:-:S13]  /*2240*/  ISETP.GT.U32.AND P0, PT, R22, 0x1, PT ;  /* 0x000000011600780c */ /* 0x000fda0003f04070 */
[----:B-1----:R-:W-:Y:S05]  /*2250*/  @P0 BRA `(.L_x_36) ;  /* 0x0000000000040947 */ /* 0x002fea0003800000 */
[----:B------:R-:W-:Y:S01]  /*2260*/  BPT.TRAP 0x1 ;  /* 0x000000040000795c */ /* 0x000fe20000300000 */
.L_x_36:
[----:B------:R-:W-:Y:S01]  /*2270*/  UIADD3 UR4, UR51, 0x200, URZ ;  /* 0x0000020033047890 */ /* 0x000fe2000fffe03f */
[----:B------:R-:W-:Y:S02]  /*2280*/  R2UR UR42, R23 ;  /* 0x00000000172a72ca */ /* 0x000fe400000e0000 */
[----:B------:R-:W-:Y:S01]  /*2290*/  R2UR UR41, R62 ;  /* 0x000000003e2972ca */ /* 0x000fe200000e0000 */
[----:B------:R-:W-:-:S06]  /*22a0*/  ULOP3.LUT UP0, URZ, UR4, 0x1bf, URZ, 0xc0, !UPT ;  /* 0x000001bf043f7892 */ /* 0x000fcc000f80c03f */
[----:B------:R-:W-:-:S04]  /*22b0*/  PLOP3.LUT P0, PT, PT, PT, UP0, 0x80, 0x0 ;  /* 0x000000000000781c */ /* 0x000fc80003f0f008 */
[----:B------:R-:W-:Y:S02]  /*22c0*/  USHF.L.U32 UR42, UR42, 0x7, URZ ;  /* 0x000000072a2a7899 */ /* 0x000fe4000800063f */
[----:B------:R-:W-:-:S07]  /*22d0*/  USHF.L.U32 UR41, UR41, 0x6, URZ ;  /* 0x0000000629297899 */ /* 0x000fce000800063f */
[----:B------:R-:W-:Y:S05]  /*22e0*/  @!P0 BRA `(.L_x_38) ;  /* 0x00000000007c8947 */ /* 0x000fea0003800000 */
        /* <DEDUP_REMOVED lines=16> */
.L_x_39:
[----:B------:R1:W2:Y:S01]  /*23f0*/  LDC.64 R14, c[0x4][R23] ;  /* 0x01000000170e7b82 */ /* 0x0002a20000000a00 */
[----:B------:R-:W-:Y:S01]  /*2400*/  ULDC.64 UR4, c[0x4][0x80] ;  /* 0x0100200000047ab9 */ /* 0x000fe20000000a00 */
[----:B------:R-:W-:Y:S01]  /*2410*/  ULDC.64 UR6, c[0x4][0x10] ;  /* 0x0100040000067ab9 */ /* 0x000fe20000000a00 */
[----:B------:R-:W-:Y:S02]  /*2420*/  IMAD.U32 R4, RZ, RZ, UR4 ;  /* 0x00000004ff047e24 */ /* 0x000fe4000f8e00ff */
        /* <DEDUP_REMOVED lines=10> */
[----:B--2---:R-:W-:Y:S05]  /*24d0*/  CALL.ABS.NOINC R14 ;  /* 0x000000000e007343 */ /* 0x004fea0003c00000 */
.L_x_38:
[----:B------:R-:W-:Y:S02]  /*24e0*/  ULDC.64 UR4, c[0x0][0x590] ;  /* 0x0001640000047ab9 */ /* 0x000fe40000000a00 */
[----:B------:R-:W-:Y:S02]  /*24f0*/  IMAD.U32 R69, RZ, RZ, UR4 ;  /* 0x00000004ff457e24 */ /* 0x000fe4000f8e00ff */
[----:B------:R-:W-:-:S03]  /*2500*/  IMAD.U32 R71, RZ, RZ, UR5 ;  /* 0x00000005ff477e24 */ /* 0x000fc6000f8e00ff */
[----:B------:R-:W-:-:S04]  /*2510*/  ISETP.NE.U32.AND P0, PT, R69, RZ, PT ;  /* 0x000000ff4500720c */ /* 0x000fc80003f05070 */
[----:B------:R-:W-:-:S13]  /*2520*/  ISETP.NE.AND.EX P0, PT, R71, RZ, PT, P0 ;  /* 0x000000ff4700720c */ /* 0x000fda0003f05300 */
[----:B------:R-:W-:Y:S05]  /*2530*/  @!P0 BRA `(.L_x_40) ;  /* 0x0000000000348947 */ /* 0x000fea0003800000 */
[----:B------:R-:W-:Y:S02]  /*2540*/  ULDC.64 UR4, c[0x0][0x588] ;  /* 0x0001620000047ab9 */ /* 0x000fe40000000a00 */
[----:B------:R-:W-:-:S04]  /*2550*/  ISETP.NE.U32.AND P1, PT, RZ, UR4, PT ;  /* 0x00000004ff007c0c */ /* 0x000fc8000bf25070 */
[----:B------:R-:W-:-:S13]  /*2560*/  ISETP.NE.AND.EX P1, PT, RZ, UR5, PT, P1 ;  /* 0x00000005ff007c0c */ /* 0x000fda000bf25310 */
[----:B------:R-:W-:Y:S05]  /*2570*/  @!P1 BRA `(.L_x_41) ;  /* 0x0000000000189947 */ /* 0x000fea0003800000 */
[----:B--2---:R-:W1:Y:S01]  /*2580*/  LDC.64 R4, c[0x0][0x588] ;  /* 0x00016200ff047b82 */ /* 0x004e620000000a00 */
[----:B------:R-:W-:-:S04]  /*2590*/  IMAD R3, R69, UR43, RZ ;  /* 0x0000002b45037c24 */ /* 0x000fc8000f8e02ff */
[----:B-1----:R-:W-:-:S05]  /*25a0*/  IMAD.WIDE R4, R3, 0x4, R4 ;  /* 0x0000000403047825 */ /* 0x002fca00078e0204 */
[----:B-----5:R1:W5:Y:S01]  /*25b0*/  LDG.E R59, desc[UR54][R4.64] ;  /* 0x00000036043b7981 */ /* 0x020362000c1e1900 */
[----:B------:R-:W-:Y:S01]  /*25c0*/  IMAD.MOV.U32 R58, RZ, RZ, 0x1 ;  /* 0x00000001ff3a7424 */ /* 0x000fe200078e00ff */
[----:B------:R-:W-:Y:S06]  /*25d0*/  BRA `(.L_x_40) ;  /* 0x00000000000c7947 */ /* 0x000fec0003800000 */
.L_x_41:
[----:B------:R-:W-:Y:S01]  /*25e0*/  ULDC UR4, c[0x0][0x580] ;  /* 0x0001600000047ab9 */ /* 0x000fe20000000800 */
[----:B------:R-:W-:Y:S02]  /*25f0*/  IMAD.MOV.U32 R58, RZ, RZ, 0x1 ;  /* 0x00000001ff3a7424 */ /* 0x000fe400078e00ff */
[----:B-----5:R-:W-:-:S07]  /*2600*/  IMAD.U32 R59, RZ, RZ, UR4 ;  /* 0x00000004ff3b7e24 */ /* 0x020fce000f8e00ff */
.L_x_40:
[----:B-12---:R-:W1:Y:S02]  /*2610*/  LDC.64 R4, c[0x0][0x5b0] ;  /* 0x00016c00ff047b82 */ /* 0x006e640000000a00 */
[----:B-1----:R-:W-:-:S04]  /*2620*/  ISETP.NE.U32.AND P1, PT, R4, RZ, PT ;  /* 0x000000ff0400720c */ /* 0x002fc80003f25070 */
[----:B------:R-:W-:-:S13]  /*2630*/  ISETP.NE.AND.EX P1, PT, R5, RZ, PT, P1 ;  /* 0x000000ff0500720c */ /* 0x000fda0003f25310 */
[----:B------:R-:W-:Y:S05]  /*2640*/  @!P1 BRA `(.L_x_42) ;  /* 0x00000000002c9947 */ /* 0x000fea0003800000 */
[----:B------:R-:W-:Y:S02]  /*2650*/  ULDC.64 UR4, c[0x0][0x5a8] ;  /* 0x00016a0000047ab9 */ /* 0x000fe40000000a00 */
[----:B------:R-:W-:-:S04]  /*2660*/  ISETP.NE.U32.AND P1, PT, RZ, UR4, PT ;  /* 0x00000004ff007c0c */ /* 0x000fc8000bf25070 */
[----:B------:R-:W-:-:S13]  /*2670*/  ISETP.NE.AND.EX P1, PT, RZ, UR5, PT, P1 ;  /* 0x00000005ff007c0c */ /* 0x000fda000bf25310 */
[----:B------:R-:W-:Y:S05]  /*2680*/  @!P1 BRA `(.L_x_43) ;  /* 0x0000000000149947 */ /* 0x000fea0003800000 */
[----:B---3-5:R-:W1:Y:S01]  /*2690*/  LDC.64 R60, c[0x0][0x5a8] ;  /* 0x00016a00ff3c7b82 */ /* 0x028e620000000a00 */
[----:B------:R-:W-:-:S04]  /*26a0*/  IMAD R3, R4, UR43, RZ ;  /* 0x0000002b04037c24 */ /* 0x000fc8000f8e02ff */
[----:B-1----:R-:W-:-:S06]  /*26b0*/  IMAD.WIDE R60, R3, 0x4, R60 ;  /* 0x00000004033c7825 */ /* 0x002fcc00078e023c */
[----:B------:R1:W5:Y:S01]  /*26c0*/  LDG.E R60, desc[UR54][R60.64] ;  /* 0x000000363c3c7981 */ /* 0x000362000c1e1900 */
[----:B------:R-:W-:Y:S05]  /*26d0*/  BRA `(.L_x_42) ;  /* 0x0000000000087947 */ /* 0x000fea0003800000 */
.L_x_43:
[----:B------:R-:W-:Y:S02]  /*26e0*/  ULDC UR4, c[0x0][0x5a0] ;  /* 0x0001680000047ab9 */ /* 0x000fe40000000800 */
[----:B-----5:R-:W-:-:S07]  /*26f0*/  IMAD.U32 R60, RZ, RZ, UR4 ;  /* 0x00000004ff3c7e24 */ /* 0x020fce000f8e00ff */
.L_x_42:
[----:B------:R-:W-:Y:S01]  /*2700*/  ULDC.64 UR4, c[0x0][0x588] ;  /* 0x0001620000047ab9 */ /* 0x000fe20000000a00 */
[----:B------:R-:W-:Y:S01]  /*2710*/  ISETP.NE.U32.AND P1, PT, R69, RZ, PT ;  /* 0x000000ff4500720c */ /* 0x000fe20003f25070 */
[----:B------:R-:W-:Y:S02]  /*2720*/  UISETP.NE.U32.AND UP0, UPT, UR4, URZ, UPT ;  /* 0x0000003f0400728c */ /* 0x000fe4000bf05070 */
[----:B------:R-:W-:Y:S01]  /*2730*/  ISETP.NE.U32.AND P3, PT, RZ, UR4, PT ;  /* 0x00000004ff007c0c */ /* 0x000fe2000bf65070 */
[----:B------:R-:W-:Y:S01]  /*2740*/  IMAD.MOV.U32 R3, RZ, RZ, 0x1 ;  /* 0x00000001ff037424 */ /* 0x000fe200078e00ff */
[----:B------:R-:W-:Y:S01]  /*2750*/  ISETP.NE.AND.EX P4, PT, R71, RZ, PT, P1 ;  /* 0x000000ff4700720c */ /* 0x000fe20003f85310 */
[----:B------:R-:W-:Y:S02]  /*2760*/  UISETP.NE.AND.EX UP0, UPT, UR5, URZ, UPT, UP0 ;  /* 0x0000003f0500728c */ /* 0x000fe4000bf05300 */
[----:B------:R-:W-:Y:S01]  /*2770*/  ISETP.NE.AND.EX P3, PT, RZ, UR5, PT, P3 ;  /* 0x00000005ff007c0c */ /* 0x000fe2000bf65330 */
[----:B------:R-:W-:-:S03]  /*2780*/  IMAD.MOV.U32 R0, RZ, RZ, 0x1 ;  /* 0x00000001ff007424 */ /* 0x000fc600078e00ff */
[----:B------:R-:W-:-:S04]  /*2790*/  PLOP3.LUT P2, PT, PT, PT, UP0, 0x80, 0x0 ;  /* 0x000000000000781c */ /* 0x000fc80003f4f008 */
[----:B------:R-:W-:-:S05]  /*27a0*/  PLOP3.LUT P2, PT, P2, PT, PT, 0x8, 0x0 ;  /* 0x000000000000781c */ /* 0x000fca000174e170 */
[----:B------:R-:W-:Y:S08]  /*27b0*/  @P3 BRA P4, `(.L_x_44) ;  /* 0x0000000000283947 */ /* 0x000ff00002000000 */
[----:B------:R-:W-:Y:S04]  /*27c0*/  BSSY B0, `(.L_x_45) ;  /* 0x0000008000007945 */ /* 0x000fe80003800000 */
[----:B------:R-:W-:Y:S05]  /*27d0*/  @!P0 BRA `(.L_x_46) ;  /* 0x0000000000148947 */ /* 0x000fea0003800000 */
[----:B------:R-:W-:Y:S02]  /*27e0*/  LOP3.LUT P4, RZ, R58, 0xff, RZ, 0xc0, !PT ;  /* 0x000000ff3aff7812 */ /* 0x000fe4000788c0ff */
[----:B------:R-:W-:-:S11]  /*27f0*/  PLOP3.LUT P3, PT, P2, PT, PT, 0x80, 0x0 ;  /* 0x000000000000781c */ /* 0x000fd6000176f070 */
[----:B------:R-:W-:Y:S05]  /*2800*/  @!P4 BRA `(.L_x_47) ;  /* 0x00000000000cc947 */ /* 0x000fea0003800000 */
[----:B-----5:R-:W-:Y:S01]  /*2810*/  FSETP.EQ.AND P3, PT, R59, RZ, PT ;  /* 0x000000ff3b00720b */ /* 0x020fe20003f62000 */
[----:B------:R-:W-:-:S12]  /*2820*/  BRA `(.L_x_47) ;  /* 0x0000000000047947 */ /* 0x000fd80003800000 */
.L_x_46:
[----:B-----5:R-:W-:-:S13]  /*2830*/  FSETP.EQ.AND P3, PT, R59, RZ, PT ;  /* 0x000000ff3b00720b */ /* 0x020fda0003f62000 */
.L_x_47:
[----:B------:R-:W-:Y:S05]  /*2840*/  BSYNC B0 ;  /* 0x0000000000007941 */ /* 0x000fea0003800000 */
.L_x_45:
[----:B------:R-:W-:-:S07]  /*2850*/  SEL R3, RZ, 0x1, P3 ;  /* 0x00000001ff037807 */ /* 0x000fce0001800000 */
.L_x_44:
[----:B------:R-:W-:Y:S04]  /*2860*/  BSSY B0, `(.L_x_48) ;  /* 0x0000007000007945 */ /* 0x000fe80003800000 */
[----:B------:R-:W-:Y:S05]  /*2870*/  @!P0 BRA `(.L_x_49) ;  /* 0x0000000000108947 */ /* 0x000fea0003800000 */
[----:B------:R-:W-:-:S13]  /*2880*/  LOP3.LUT P0, RZ, R58, 0xff, RZ, 0xc0, !PT ;  /* 0x000000ff3aff7812 */ /* 0x000fda000780c0ff */
[----:B------:R-:W-:Y:S05]  /*2890*/  @!P0 BRA `(.L_x_50) ;  /* 0x00000000000c8947 */ /* 0x000fea0003800000 */
[----:B-----5:R-:W-:Y:S01]  /*28a0*/  FSETP.EQ.AND P2, PT, R59, RZ, PT ;  /* 0x000000ff3b00720b */ /* 0x020fe20003f42000 */
[----:B------:R-:W-:-:S12]  /*28b0*/  BRA `(.L_x_50) ;  /* 0x0000000000047947 */ /* 0x000fd80003800000 */
.L_x_49:
[----:B-----5:R-:W-:-:S13]  /*28c0*/  FSETP.EQ.AND P2, PT, R59, RZ, PT ;  /* 0x000000ff3b00720b */ /* 0x020fda0003f42000 */
.L_x_50:
[----:B------:R-:W-:Y:S05]  /*28d0*/  BSYNC B0 ;  /* 0x0000000000007941 */ /* 0x000fea0003800000 */
.L_x_48:
[----:B------:R-:W-:Y:S01]  /*28e0*/  PRMT R3, R3, 0x9910, RZ ;  /* 0x0000991003037816 */ /* 0x000fe200000000ff */
[----:B------:R-:W-:Y:S01]  /*28f0*/  ULOP3.LUT UR4, UR48, 0x1, URZ, 0x3c, !UPT ;  /* 0x0000000130047892 */ /* 0x000fe2000f8e3c3f */
[----:B------:R-:W-:Y:S01]  /*2900*/  BSSY B0, `(.L_x_51) ;  /* 0x0000031000007945 */ /* 0x000fe20003800000 */
[----:B------:R-:W-:Y:S01]  /*2910*/  IMAD.U32 R12, RZ, RZ, UR47 ;  /* 0x0000002fff0c7e24 */ /* 0x000fe2000f8e00ff */
[----:B------:R-:W-:Y:S02]  /*2920*/  ISETP.NE.AND P0, PT, R3, RZ, PT ;  /* 0x000000ff0300720c */ /* 0x000fe40003f05270 */
[----:B------:R-:W-:Y:S02]  /*2930*/  CS2R R6, SRZ ;  /* 0x0000000000067805 */ /* 0x000fe4000001ff00 */
[----:B------:R-:W-:Y:S01]  /*2940*/  CS2R R4, SRZ ;  /* 0x0000000000047805 */ /* 0x000fe2000001ff00 */
[----:B------:R-:W-:Y:S01]  /*2950*/  IMAD.U32 R3, RZ, RZ, UR4 ;  /* 0x00000004ff037e24 */ /* 0x000fe2000f8e00ff */
[----:B------:R-:W-:-:S02]  /*2960*/  CS2R R10, SRZ ;  /* 0x00000000000a7805 */ /* 0x000fc4000001ff00 */
[----:B------:R-:W-:-:S05]  /*2970*/  CS2R R8, SRZ ;  /* 0x0000000000087805 */ /* 0x000fca000001ff00 */
[----:B------:R-:W-:Y:S05]  /*2980*/  @!P0 BRA `(.L_x_52) ;  /* 0x0000000000a08947 */ /* 0x000fea0003800000 */
[----:B------:R-:W-:-:S13]  /*2990*/  ISETP.NE.AND P3, PT, R67, 0x3, PT ;  /* 0x000000034300780c */ /* 0x000fda0003f65270 */
[----:B------:R-:W-:Y:S05]  /*29a0*/  @!P3 BRA `(.L_x_53) ;  /* 0x000000000004b947 */ /* 0x000fea0003800000 */
[----:B------:R-:W-:Y:S01]  /*29b0*/  BPT.TRAP 0x1 ;  /* 0x000000040000795c */ /* 0x000fe20000300000 */
.L_x_53:
[----:B------:R-:W-:Y:S01]  /*29c0*/  IMAD.U32 R5, RZ, RZ, UR47 ;  /* 0x0000002fff057e24 */ /* 0x000fe2000f8e00ff */
[----:B------:R-:W-:Y:S02]  /*29d0*/  SHF.L.U32 R4, R3, 0x1f, RZ ;  /* 0x0000001f03047819 */ /* 0x000fe400000006ff */
[----:B------:R-:W-:Y:S02]  /*29e0*/  CS2R R6, SRZ ;  /* 0x0000000000067805 */ /* 0x000fe4000001ff00 */
[----:B------:R-:W-:-:S04]  /*29f0*/  LEA R5, R5, UR51, 0x3 ;  /* 0x0000003305057c11 */ /* 0x000fc8000f8e18ff */
[----:B------:R-:W2:Y:S02]  /*2a00*/  SYNCS.PHASECHK.TRANS64.TRYWAIT P3, [R5+URZ+0x80], R4 ;  /* 0x00008004050075a7 */ /* 0x000ea4000806017f */
[----:B--2---:R-:W-:Y:S05]  /*2a10*/  @!P3 BRA `(.L_x_54) ;  /* 0x0000004000fcb947 */ /* 0x004fea0003800000 */
.L_x_140:
[----:B--2---:R-:W-:Y:S02]  /*2a20*/  CS2R R4, SRZ ;  /* 0x0000000000047805 */ /* 0x004fe4000001ff00 */
[----:B------:R-:W-:Y:S02]  /*2a30*/  CS2R R10, SRZ ;  /* 0x00000000000a7805 */ /* 0x000fe4000001ff00 */
[----:B------:R-:W-:Y:S01]  /*2a40*/  CS2R R8, SRZ ;  /* 0x0000000000087805 */ /* 0x000fe2000001ff00 */
[----:B------:R-:W-:Y:S06]  /*2a50*/  @P2 BRA `(.L_x_55) ;  /* 0x0000000000542947 */ /* 0x000fec0003800000 */
[C---:B------:R-:W-:Y:S01]  /*2a60*/  IMAD.SHL.U32 R4, R18.reuse, 0x10, RZ ;  /* 0x0000001012047824 */ /* 0x040fe200078e00ff */
[----:B------:R-:W-:Y:S01]  /*2a70*/  SHF.R.U32.HI R7, RZ, 0x1, R18 ;  /* 0x00000001ff077819 */ /* 0x000fe20000011612 */
[C---:B------:R-:W-:Y:S01]  /*2a80*/  IMAD.SHL.U32 R5, R18.reuse, 0x20, RZ ;  /* 0x0000002012057824 */ /* 0x040fe200078e00ff */
[C---:B------:R-:W-:Y:S01]  /*2a90*/  LOP3.LUT P3, RZ, R18.reuse, 0x4, RZ, 0xc0, !PT ;  /* 0x0000000412ff7812 */ /* 0x040fe2000786c0ff */
[----:B------:R-:W-:Y:S01]  /*2aa0*/  IMAD.SHL.U32 R9, R18, 0x4, RZ ;  /* 0x0000000412097824 */ /* 0x000fe200078e00ff */
[----:B------:R-:W-:Y:S01]  /*2ab0*/  LOP3.LUT R4, R4, 0xe00, RZ, 0xc0, !PT ;  /* 0x00000e0004047812 */ /* 0x000fe200078ec0ff */
[----:B------:R-:W-:Y:S05]  /*2ac0*/  WARPSYNC.ALL ;  /* 0x0000000000007948 */ /* 0x000fea0003800000 */
[----:B------:R-:W-:-:S02]  /*2ad0*/  LOP3.LUT R6, R5, 0xc0, RZ, 0xc0, !PT ;  /* 0x000000c005067812 */ /* 0x000fc400078ec0ff */
[----:B------:R-:W-:Y:S02]  /*2ae0*/  LOP3.LUT R4, R4, 0x20, R5, 0xf8, !PT ;  /* 0x0000002004047812 */ /* 0x000fe400078ef805 */
[----:B------:R-:W-:Y:S02]  /*2af0*/  LOP3.LUT R6, R6, 0x8, R7, 0xf8, !PT ;  /* 0x0000000806067812 */ /* 0x000fe400078ef807 */
[----:B------:R-:W-:Y:S01]  /*2b00*/  LOP3.LUT R4, R4, 0x100, R5, 0xf8, !PT ;  /* 0x0000010004047812 */ /* 0x000fe200078ef805 */
[----:B------:R-:W-:Y:S01]  /*2b10*/  IMAD.U32 R5, RZ, RZ, UR47 ;  /* 0x0000002fff057e24 */ /* 0x000fe2000f8e00ff */
[----:B------:R-:W-:-:S04]  /*2b20*/  LOP3.LUT R9, R6, 0x18, R9, 0x78, !PT ;  /* 0x0000001806097812 */ /* 0x000fc800078e7809 */
[----:B------:R-:W-:-:S05]  /*2b30*/  LOP3.LUT R4, R4, R9, RZ, 0xfc, !PT ;  /* 0x0000000904047212 */ /* 0x000fca00078efcff */
[----:B------:R-:W-:-:S05]  /*2b40*/  IMAD R4, R5, 0x1000, R4 ;  /* 0x0000100005047824 */ /* 0x000fca00078e0204 */
[----:B------:R-:W-:-:S05]  /*2b50*/  LEA R8, R4, UR51, 0x1 ;  /* 0x0000003304087c11 */ /* 0x000fca000f8e08ff */
[C---:B------:R-:W-:Y:S02]  /*2b60*/  VIADD R5, R8.reuse, 0x200 ;  /* 0x0000020008057836 */ /* 0x040fe40000000000 */
[----:B------:R-:W-:Y:S02]  /*2b70*/  VIADD R4, R8, 0x220 ;  /* 0x0000022008047836 */ /* 0x000fe40000000000 */
[----:B------:R-:W-:Y:S01]  /*2b80*/  @P3 VIADD R4, R5, 0xffffffe0 ;  /* 0xffffffe005043836 */ /* 0x000fe20000000000 */
[----:B------:R-:W2:Y:S05]  /*2b90*/  LDSM.16.M88.4 R8, [R8+0x200] ;  /* 0x000200000808783b */ /* 0x000eaa0000000200 */
[----:B------:R-:W4:Y:S02]  /*2ba0*/  LDSM.16.M88.4 R4, [R4] ;  /* 0x000000000404783b */ /* 0x000f240000000200 */
.L_x_55:
[----:B------:R-:W-:-:S04]  /*2bb0*/  UIADD3 UR4, UR47, 0x1, URZ ;  /* 0x000000012f047890 */ /* 0x000fc8000fffe03f */
[----:B------:R-:W-:-:S04]  /*2bc0*/  UISETP.NE.AND UP0, UPT, UR4, 0x3, UPT ;  /* 0x000000030400788c */ /* 0x000fc8000bf05270 */
[----:B------:R-:W-:Y:S02]  /*2bd0*/  USEL UR5, URZ, 0x1, UP0 ;  /* 0x000000013f057887 */ /* 0x000fe40008000000 */
[----:B------:R-:W-:-:S04]  /*2be0*/  USEL UR4, UR4, URZ, UP0 ;  /* 0x0000003f04047287 */ /* 0x000fc80008000000 */
[----:B------:R-:W-:Y:S02]  /*2bf0*/  LOP3.LUT R3, R3, UR5, RZ, 0x3c, !PT ;  /* 0x0000000503037c12 */ /* 0x000fe4000f8e3cff */
[----:B------:R-:W-:-:S07]  /*2c00*/  IMAD.U32 R12, RZ, RZ, UR4 ;  /* 0x00000004ff0c7e24 */ /* 0x000fce000f8e00ff */
.L_x_52:
[----:B------:R-:W-:Y:S05]  /*2c10*/  BSYNC B0 ;  /* 0x0000000000007941 */ /* 0x000fea0003800000 */
.L_x_51:
[C---:B------:R-:W-:Y:S01]  /*2c20*/  IMAD.SHL.U32 R70, R18.reuse, 0x20, RZ ;  /* 0x0000002012467824 */ /* 0x040fe200078e00ff */
[----:B------:R-:W-:Y:S01]  /*2c30*/  SHF.R.U32.HI R20, RZ, 0x1, R18 ;  /* 0x00000001ff147819 */ /* 0x000fe20000011612 */
[C---:B------:R-:W-:Y:S01]  /*2c40*/  IMAD.SHL.U32 R13, R18.reuse, 0x10, RZ ;  /* 0x00000010120d7824 */ /* 0x040fe200078e00ff */
[----:B--2---:R-:W-:Y:S01]  /*2c50*/  LOP3.LUT R62, R9, 0xffff0000, RZ, 0xc0, !PT ;  /* 0xffff0000093e7812 */ /* 0x004fe200078ec0ff */
[----:B------:R-:W-:Y:S01]  /*2c60*/  IMAD.SHL.U32 R72, R18, 0x4, RZ ;  /* 0x0000000412487824 */ /* 0x000fe200078e00ff */
[----:B------:R-:W-:Y:S01]  /*2c70*/  LOP3.LUT R15, R70, 0xc0, RZ, 0xc0, !PT ;  /* 0x000000c0460f7812 */ /* 0x000fe200078ec0ff */
[----:B------:R-:W-:Y:S01]  /*2c80*/  IMAD.U32 R14, R8, 0x10000, RZ ;  /* 0x00010000080e7824 */ /* 0x000fe200078e00ff */
[----:B------:R-:W-:Y:S01]  /*2c90*/  LOP3.LUT R13, R13, 0xe00, RZ, 0xc0, !PT ;  /* 0x00000e000d0d7812 */ /* 0x000fe200078ec0ff */
[----:B------:R-:W-:Y:S01]  /*2ca0*/  IMAD.U32 R64, R10, 0x10000, RZ ;  /* 0x000100000a407824 */ /* 0x000fe200078e00ff */
[----:B------:R-:W-:Y:S01]  /*2cb0*/  LOP3.LUT R15, R15, 0x8, R20, 0xf8, !PT ;  /* 0x000000080f0f7812 */ /* 0x000fe200078ef814 */
[----:B------:R-:W-:Y:S01]  /*2cc0*/  IMAD.U32 R20, R9, 0x10000, RZ ;  /* 0x0001000009147824 */ /* 0x000fe200078e00ff */
[----:B------:R-:W-:Y:S01]  /*2cd0*/  LOP3.LUT R13, R13, 0x20, R70, 0xf8, !PT ;  /* 0x000000200d0d7812 */ /* 0x000fe200078ef846 */
[----:B-----5:R-:W-:Y:S01]  /*2ce0*/  FMUL R62, R59, R62 ;  /* 0x0000003e3b3e7220 */ /* 0x020fe20000400000 */
[----:B------:R-:W-:Y:S01]  /*2cf0*/  LOP3.LUT R86, R15, 0x18, R72, 0x78, !PT ;  /* 0x000000180f567812 */ /* 0x000fe200078e7848 */
[----:B------:R-:W-:Y:S01]  /*2d00*/  FMUL R21, R59, R20 ;  /* 0x000000143b157220 */ /* 0x000fe20000400000 */
[----:B------:R-:W-:Y:S01]  /*2d10*/  LOP3.LUT R13, R13, 0x100, R70, 0xf8, !PT ;  /* 0x000001000d0d7812 */ /* 0x000fe200078ef846 */
[C---:B----4-:R-:W-:Y:S01]  /*2d20*/  IMAD.U32 R70, R4.reuse, 0x10000, RZ ;  /* 0x0001000004467824 */ /* 0x050fe200078e00ff */
[----:B------:R-:W-:Y:S01]  /*2d30*/  LOP3.LUT R72, R4, 0xffff0000, RZ, 0xc0, !PT ;  /* 0xffff000004487812 */ /* 0x000fe200078ec0ff */
[C---:B------:R-:W-:Y:S01]  /*2d40*/  FMUL R15, R59.reuse, R14 ;  /* 0x0000000e3b0f7220 */ /* 0x040fe20000400000 */
[----:B------:R-:W-:Y:S01]  /*2d50*/  LOP3.LUT R4, R18, 0xff, RZ, 0xc0, !PT ;  /* 0x000000ff12047812 */ /* 0x000fe200078ec0ff */
[----:B------:R-:W-:Y:S01]  /*2d60*/  FMUL R23, R59, R64 ;  /* 0x000000403b177220 */ /* 0x000fe20000400000 */
[----:B------:R-:W-:Y:S01]  /*2d70*/  LOP3.LUT R8, R8, 0xffff0000, RZ, 0xc0, !PT ;  /* 0xffff000008087812 */ /* 0x000fe200078ec0ff */
[----:B------:R-:W-:Y:S01]  /*2d80*/  IMAD.U32 R74, R5, 0x10000, RZ ;  /* 0x00010000054a7824 */ /* 0x000fe200078e00ff */
[----:B------:R-:W-:Y:S01]  /*2d90*/  LOP3.LUT R10, R10, 0xffff0000, RZ, 0xc0, !PT ;  /* 0xffff00000a0a7812 */ /* 0x000fe200078ec0ff */
[----:B------:R-:W-:Y:S01]  /*2da0*/  VIADD R4, R4, 0x1f ;  /* 0x0000001f04047836 */ /* 0x000fe20000000000 */
[----:B------:R-:W-:Y:S01]  /*2db0*/  LOP3.LUT R73, R13, R86, RZ, 0xfc, !PT ;  /* 0x000000560d497212 */ /* 0x000fe200078efcff */
[----:B------:R-:W-:Y:S01]  /*2dc0*/  FMUL R86, R59, R8 ;  /* 0x000000083b567220 */ /* 0x000fe20000400000 */
[----:B------:R-:W-:Y:S01]  /*2dd0*/  LOP3.LUT R76, R5, 0xffff0000, RZ, 0xc0, !PT ;  /* 0xffff0000054c7812 */ /* 0x000fe200078ec0ff */
[----:B------:R-:W-:Y:S01]  /*2de0*/  FMUL R20, R59, R10 ;  /* 0x0000000a3b147220 */ /* 0x000fe20000400000 */
[C---:B------:R-:W-:Y:S01]  /*2df0*/  IMAD.U32 R78, R6.reuse, 0x10000, RZ ;  /* 0x00010000064e7824 */ /* 0x040fe200078e00ff */
[----:B------:R-:W-:Y:S01]  /*2e00*/  LOP3.LUT R80, R6, 0xffff0000, RZ, 0xc0, !PT ;  /* 0xffff000006507812 */ /* 0x000fe200078ec0ff */
[----:B------:R-:W-:Y:S01]  /*2e10*/  FFMA R5, R60, R26, R21 ;  /* 0x0000001a3c057223 */ /* 0x000fe20000000015 */
[----:B------:R-:W-:Y:S01]  /*2e20*/  ISETP.GT.U32.AND P3, PT, R4, 0x3e, PT ;  /* 0x0000003e0400780c */ /* 0x000fe20003f64070 */
[C---:B------:R-:W-:Y:S01]  /*2e30*/  FFMA R6, R60.reuse, R27, R62 ;  /* 0x0000001b3c067223 */ /* 0x040fe2000000003e */
[C---:B------:R-:W-:Y:S01]  /*2e40*/  FFMA R4, R60.reuse, R24, R15 ;  /* 0x000000183c047223 */ /* 0x040fe2000000000f */
[C---:B------:R-:W-:Y:S01]  /*2e50*/  FFMA R25, R60.reuse, R25, R86 ;  /* 0x000000193c197223 */ /* 0x040fe20000000056 */
[C---:B------:R-:W-:Y:S01]  /*2e60*/  FFMA R28, R60.reuse, R28, R23 ;  /* 0x0000001c3c1c7223 */ /* 0x040fe20000000017 */
[----:B------:R-:W-:Y:S01]  /*2e70*/  FFMA R29, R60, R29, R20 ;  /* 0x0000001d3c1d7223 */ /* 0x000fe20000000014 */
[C---:B------:R-:W-:Y:S01]  /*2e80*/  LOP3.LUT R68, R11.reuse, 0xffff0000, RZ, 0xc0, !PT ;  /* 0xffff00000b447812 */ /* 0x040fe200078ec0ff */
[----:B------:R-:W-:Y:S01]  /*2e90*/  IMAD.U32 R66, R11, 0x10000, RZ ;  /* 0x000100000b427824 */ /* 0x000fe200078e00ff */
[C---:B------:R-:W-:Y:S01]  /*2ea0*/  LOP3.LUT R84, R7.reuse, 0xffff0000, RZ, 0xc0, !PT ;  /* 0xffff000007547812 */ /* 0x040fe200078ec0ff */
[----:B------:R-:W-:Y:S01]  /*2eb0*/  IMAD.U32 R82, R7, 0x10000, RZ ;  /* 0x0001000007527824 */ /* 0x000fe200078e00ff */
[----:B------:R-:W-:Y:S01]  /*2ec0*/  F2FP.BF16.F32.PACK_AB R5, R6, R5 ;  /* 0x000000050605723e */ /* 0x000fe200000010ff */
[----:B------:R-:W-:Y:S01]  /*2ed0*/  IMAD.U32 R24, RZ, RZ, UR47 ;  /* 0x0000002fff187e24 */ /* 0x000fe2000f8e00ff */
[----:B------:R-:W-:Y:S01]  /*2ee0*/  F2FP.BF16.F32.PACK_AB R4, R25, R4 ;  /* 0x000000041904723e */ /* 0x000fe200000010ff */
[----:B-1-3--:R-:W-:Y:S01]  /*2ef0*/  FMUL R61, R59, R66 ;  /* 0x000000423b3d7220 */ /* 0x00afe20000400000 */
[----:B------:R-:W-:Y:S01]  /*2f00*/  F2FP.BF16.F32.PACK_AB R6, R29, R28 ;  /* 0x0000001c1d06723e */ /* 0x000fe200000010ff */
[C---:B------:R-:W-:Y:S01]  /*2f10*/  FMUL R68, R59.reuse, R68 ;  /* 0x000000443b447220 */ /* 0x040fe20000400000 */
[C---:B------:R-:W-:Y:S01]  /*2f20*/  FMUL R25, R59.reuse, R74 ;  /* 0x0000004a3b197220 */ /* 0x040fe20000400000 */
[C---:B------:R-:W-:Y:S01]  /*2f30*/  FMUL R76, R59.reuse, R76 ;  /* 0x0000004c3b4c7220 */ /* 0x040fe20000400000 */
[C---:B------:R-:W-:Y:S01]  /*2f40*/  FMUL R29, R59.reuse, R82 ;  /* 0x000000523b1d7220 */ /* 0x040fe20000400000 */
[C---:B------:R-:W-:Y:S01]  /*2f50*/  FMUL R84, R59.reuse, R84 ;  /* 0x000000543b547220 */ /* 0x040fe20000400000 */
[C---:B------:R-:W-:Y:S01]  /*2f60*/  FMUL R63, R59.reuse, R70 ;  /* 0x000000463b3f7220 */ /* 0x040fe20000400000 */
[----:B------:R-:W-:Y:S01]  /*2f70*/  FMUL R72, R59, R72 ;  /* 0x000000483b487220 */ /* 0x000fe20000400000 */
[----:B------:R-:W-:-:S02]  /*2f80*/  IMAD.MOV.U32 R13, RZ, RZ, 0x20 ;  /* 0x00000020ff0d7424 */ /* 0x000fc400078e00ff */
[C---:B------:R-:W-:Y:S01]  /*2f90*/  FMUL R27, R59.reuse, R78 ;  /* 0x0000004e3b1b7220 */ /* 0x040fe20000400000 */
[----:B------:R-:W-:Y:S01]  /*2fa0*/  FMUL R80, R59, R80 ;  /* 0x000000503b507220 */ /* 0x000fe20000400000 */
[----:B------:R-:W-:Y:S01]  /*2fb0*/  IMAD R24, R24, 0x1000, R73 ;  /* 0x0000100018187824 */ /* 0x000fe200078e0249 */
[----:B------:R-:W-:Y:S01]  /*2fc0*/  LOP3.LUT P4, RZ, R18, 0x4, RZ, 0xc0, !PT ;  /* 0x0000000412ff7812 */ /* 0x000fe2000788c0ff */
[C---:B------:R-:W-:Y:S01]  /*2fd0*/  FFMA R7, R60.reuse, R30, R61 ;  /* 0x0000001e3c077223 */ /* 0x040fe2000000003d */
        /* <DEDUP_REMOVED lines=8> */
[----:B------:R-:W-:Y:S01]  /*3060*/  FFMA R37, R60, R37, R80 ;  /* 0x000000253c257223 */ /* 0x000fe20000000050 */
[----:B------:R-:W-:Y:S01]  /*3070*/  SEL R13, R13, 0xffffffe0, !P4 ;  /* 0xffffffe00d0d7807 */ /* 0x000fe20006000000 */
[----:B------:R-:W-:Y:S05]  /*3080*/  WARPSYNC.ALL ;  /* 0x0000000000007948 */ /* 0x000fea0003800000 */
[----:B------:R-:W-:Y:S01]  /*3090*/  LEA R24, R24, UR51, 0x1 ;  /* 0x0000003318187c11 */ /* 0x000fe2000f8e08ff */
[----:B------:R-:W-:Y:S01]  /*30a0*/  BSSY B0, `(.L_x_56) ;  /* 0x0000017000007945 */ /* 0x000fe20003800000 */
[----:B------:R-:W-:-:S02]  /*30b0*/  F2FP.BF16.F32.PACK_AB R7, R8, R7 ;  /* 0x000000070807723e */ /* 0x000fc400000010ff */
[----:B------:R-:W-:Y:S02]  /*30c0*/  F2FP.BF16.F32.PACK_AB R9, R10, R9 ;  /* 0x000000090a09723e */ /* 0x000fe400000010ff */
[----:B------:R-:W-:Y:S01]  /*30d0*/  F2FP.BF16.F32.PACK_AB R11, R14, R11 ;  /* 0x0000000b0e0b723e */ /* 0x000fe200000010ff */
[----:B------:R1:W-:Y:S01]  /*30e0*/  STSM.16.M88.4 [R24+0x200], R4 ;  /* 0x0002000418007844 */ /* 0x0003e20000000200 */
[----:B------:R-:W-:Y:S02]  /*30f0*/  F2FP.BF16.F32.PACK_AB R8, R33, R32 ;  /* 0x000000202108723e */ /* 0x000fe400000010ff */
[----:B------:R-:W-:Y:S02]  /*3100*/  F2FP.BF16.F32.PACK_AB R10, R37, R36 ;  /* 0x00000024250a723e */ /* 0x000fe400000010ff */
[----:B------:R-:W-:-:S05]  /*3110*/  IADD3 R14, R13, 0x200, R24 ;  /* 0x000002000d0e7810 */ /* 0x000fca0007ffe018 */
[----:B------:R1:W-:Y:S01]  /*3120*/  STSM.16.M88.4 [R14], R8 ;  /* 0x000000080e007844 */ /* 0x0003e20000000200 */
[----:B------:R-:W-:Y:S01]  /*3130*/  @!PT LDS RZ, [RZ] ;  /* 0x00000000fffff984 */ /* 0x000fe20000000800 */
[----:B------:R-:W-:Y:S01]  /*3140*/  @!PT LDS RZ, [RZ] ;  /* 0x00000000fffff984 */ /* 0x000fe20000000800 */
[----:B------:R-:W-:Y:S01]  /*3150*/  @!PT LDS RZ, [RZ] ;  /* 0x00000000fffff984 */ /* 0x000fe20000000800 */
[----:B------:R-:W-:Y:S01]  /*3160*/  @!PT LDS RZ, [RZ] ;  /* 0x00000000fffff984 */ /* 0x000fe20000000800 */
[----:B------:R2:W-:Y:S06]  /*3170*/  MEMBAR.ALL.CTA ;  /* 0x0000000000007992 */ /* 0x0005ec0000008000 */
[----:B--2---:R-:W2:Y:S02]  /*3180*/  FENCE.VIEW.ASYNC.S ;  /* 0x00000000000073c6 */ /* 0x004ea40000000000 */
[----:B--2---:R-:W-:Y:S06]  /*3190*/  BAR.SYNC.DEFER_BLOCKING 0x1, 0x100 ;  /* 0x0044000000007b1d */ /* 0x004fec0000010000 */
[----:B------:R-:W-:Y:S05]  /*31a0*/  @P3 BRA `(.L_x_57) ;  /* 0x0000000000183947 */ /* 0x000fea0003800000 */
[----:B------:R-:W-:Y:S02]  /*31b0*/  ULEA UR40, UR47, UR51, 0xd ;  /* 0x000000332f287291 */ /* 0x000fe4000f8e683f */
[----:B------:R-:W-:Y:S02]  /*31c0*/  UIADD3 UR4, UP0, UR56, 0x4f0, URZ ;  /* 0x000004f038047890 */ /* 0x000fe4000ff1e03f */
[----:B------:R-:W-:Y:S02]  /*31d0*/  UIADD3 UR40, UR40, 0x200, URZ ;  /* 0x0000020028287890 */ /* 0x000fe4000fffe03f */
[----:B------:R-:W-:-:S09]  /*31e0*/  UIADD3.X UR5, URZ, UR57, URZ, UP0, !UPT ;  /* 0x000000393f057290 */ /* 0x000fd200087fe43f */
[----:B------:R2:W-:Y:S02]  /*31f0*/  UTMASTG.3D [UR40], [UR4] ;  /* 0x00000028040073b5 */ /* 0x0005e40008010000 */
[----:B--2---:R0:W-:Y:S02]  /*3200*/  UTMACMDFLUSH ;  /* 0x00000000000079b7 */ /* 0x0041e40000000000 */
.L_x_57:
[----:B------:R-:W-:Y:S05]  /*3210*/  BSYNC B0 ;  /* 0x0000000000007941 */ /* 0x000fea0003800000 */
.L_x_56:
[----:B------:R-:W-:Y:S01]  /*3220*/  UIADD3 UR4, UR47, 0x1, URZ ;  /* 0x000000012f047890 */ /* 0x000fe2000fffe03f */
[----:B------:R-:W-:Y:S01]  /*3230*/  BSSY B0, `(.L_x_58) ;  /* 0x0000008000007945 */ /* 0x000fe20003800000 */
[----:B------:R-:W-:Y:S02]  /*3240*/  UIADD3 UR8, UR49, UR39, URZ ;  /* 0x0000002731087290 */ /* 0x000fe4000fffe03f */
[----:B------:R-:W-:-:S04]  /*3250*/  UISETP.NE.AND UP0, UPT, UR4, 0x3, UPT ;  /* 0x000000030400788c */ /* 0x000fc8000bf05270 */
[----:B------:R-:W-:Y:S02]  /*3260*/  USEL UR9, URZ, 0x1, UP0 ;  /* 0x000000013f097887 */ /* 0x000fe40008000000 */
[----:B------:R-:W-:Y:S02]  /*3270*/  USEL UR10, UR4, URZ, UP0 ;  /* 0x0000003f040a7287 */ /* 0x000fe40008000000 */
[----:B------:R-:W-:Y:S01]  /*3280*/  ULOP3.LUT UR9, UR48, UR9, URZ, 0x3c, !UPT ;  /* 0x0000000930097292 */ /* 0x000fe2000f8e3c3f */
[----:B------:R-:W-:Y:S11]  /*3290*/  @P3 BRA `(.L_x_59) ;  /* 0x0000000000043947 */ /* 0x000ff60003800000 */
[----:B------:R-:W-:-:S04]  /*32a0*/  DEPBAR.LE SB0, 0x1 ;  /* 0x000080400000791a */ /* 0x000fc80000000000 */
.L_x_59:
[----:B------:R-:W-:Y:S05]  /*32b0*/  BSYNC B0 ;  /* 0x0000000000007941 */ /* 0x000fea0003800000 */
.L_x_58:
[----:B------:R-:W-:Y:S01]  /*32c0*/  BAR.SYNC.DEFER_BLOCKING 0x1, 0x100 ;  /* 0x0044000000007b1d */ /* 0x000fe20000010000 */
[----:B------:R-:W-:-:S13]  /*32d0*/  ISETP.NE.AND P4, PT, RZ, UR37, PT ;  /* 0x00000025ff007c0c */ /* 0x000fda000bf85270 */
[----:B------:R-:W-:Y:S05]  /*32e0*/  @!P4 BRA `(.L_x_60) ;  /* 0x000000000034c947 */ /* 0x000fea0003800000 */
[----:B------:R-:W-:Y:S04]  /*32f0*/  BSSY B0, `(.L_x_61) ;  /* 0x0000009000007945 */ /* 0x000fe80003800000 */
[----:B------:R-:W-:Y:S05]  /*3300*/  @!P0 BRA `(.L_x_62) ;  /* 0x00000000001c8947 */ /* 0x000fea0003800000 */
[----:B------:R-:W-:-:S13]  /*3310*/  ISETP.NE.AND P4, PT, R67, 0x3, PT ;  /* 0x000000034300780c */ /* 0x000fda0003f85270 */
[----:B------:R-:W-:Y:S05]  /*3320*/  @!P4 BRA `(.L_x_63) ;  /* 0x000000000004c947 */ /* 0x000fea0003800000 */
[----:B------:R-:W-:Y:S01]  /*3330*/  BPT.TRAP 0x1 ;  /* 0x000000040000795c */ /* 0x000fe20000300000 */
.L_x_63:
[----:B------:R-:W-:-:S04]  /*3340*/  ULEA UR4, UR36, UR51, 0x3 ;  /* 0x0000003324047291 */ /* 0x000fc8000f8e183f */
[----:B------:R-:W-:-:S04]  /*3350*/  UIADD3 UR4, UR4, 0x98, URZ ;  /* 0x0000009804047890 */ /* 0x000fc8000fffe03f */
[----:B------:R-:W-:-:S09]  /*3360*/  UPRMT UR4, UR50, 0x654, UR4 ;  /* 0x0000065432047896 */ /* 0x000fd20008000004 */
[----:B------:R-:W-:Y:S03]  /*3370*/  SYNCS.ARRIVE.TRANS64.RED.A1T0 RZ, [UR4], RZ ;  /* 0x000000ffffff79a7 */ /* 0x000fe60008100404 */
.L_x_62:
[----:B------:R-:W-:Y:S05]  /*3380*/  BSYNC B0 ;  /* 0x0000000000007941 */ /* 0x000fea0003800000 */
.L_x_61:
[----:B------:R-:W-:-:S04]  /*3390*/  UIADD3 UR36, UR36, 0x1, URZ ;  /* 0x0000000124247890 */ /* 0x000fc8000fffe03f */
[----:B------:R-:W-:-:S04]  /*33a0*/  UISETP.NE.AND UP0, UPT, UR36, 0x3, UPT ;  /* 0x000000032400788c */ /* 0x000fc8000bf05270 */
[----:B------:R-:W-:-:S12]  /*33b0*/  USEL UR36, UR36, URZ, UP0 ;  /* 0x0000003f24247287 */ /* 0x000fd80008000000 */
.L_x_60:
[----:B------:R-:W-:Y:S01]  /*33c0*/  USHF.R.U32.HI UR4, URZ, 0x3, UR8 ;  /* 0x000000033f047899 */ /* 0x000fe20008011608 */
[----:B------:R-:W-:Y:S01]  /*33d0*/  BSSY B0, `(.L_x_64) ;  /* 0x000003a000007945 */ /* 0x000fe20003800000 */
[----:B------:R-:W-:Y:S02]  /*33e0*/  UISETP.GT.U32.AND UP0, UPT, UR8, 0x7, UPT ;  /* 0x000000070800788c */ /* 0x000fe4000bf04070 */
[----:B------:R-:W-:Y:S02]  /*33f0*/  ULOP3.LUT UR4, UR4, 0x1, URZ, 0xc0, !UPT ;  /* 0x0000000104047892 */ /* 0x000fe4000f8ec03f */
[----:B------:R-:W-:Y:S02]  /*3400*/  UISETP.LT.U32.AND UP1, UPT, UR49, 0x8, UP0 ;  /* 0x000000083100788c */ /* 0x000fe40008721070 */
[----:B------:R-:W-:Y:S02]  /*3410*/  UISETP.NE.U32.AND UP2, UPT, UR4, 0x1, UPT ;  /* 0x000000010400788c */ /* 0x000fe4000bf45070 */
[----:B------:R-:W-:-:S02]  /*3420*/  USEL UR5, URZ, 0x1, !UP1 ;  /* 0x000000013f057887 */ /* 0x000fc4000c800000 */
[----:B------:R-:W-:-:S04]  /*3430*/  UISETP.GT.U32.AND UP0, UPT, UR49, 0x7, !UP2 ;  /* 0x000000073100788c */ /* 0x000fc8000d704070 */
[----:B------:R-:W-:-:S04]  /*3440*/  USEL UR4, URZ, 0x1, !UP0 ;  /* 0x000000013f047887 */ /* 0x000fc8000c000000 */
[----:B------:R-:W-:Y:S01]  /*3450*/  ULOP3.LUT UR38, UR4, UR38, UR5, 0x96, !UPT ;  /* 0x0000002604267292 */ /* 0x000fe2000f8e9605 */
[----:B------:R-:W-:Y:S11]  /*3460*/  @!P0 BRA `(.L_x_65) ;  /* 0x0000000000c08947 */ /* 0x000ff60003800000 */
[----:B------:R-:W-:-:S13]  /*3470*/  ISETP.NE.AND P4, PT, R67, 0x3, PT ;  /* 0x000000034300780c */ /* 0x000fda0003f85270 */
[----:B------:R-:W-:Y:S05]  /*3480*/  @!P4 BRA `(.L_x_66) ;  /* 0x000000000004c947 */ /* 0x000fea0003800000 */
[----:B------:R-:W-:Y:S01]  /*3490*/  BPT.TRAP 0x1 ;  /* 0x000000040000795c */ /* 0x000fe20000300000 */
.L_x_66:
[----:B------:R-:W-:Y:S01]  /*34a0*/  SHF.L.U32 R3, R3, 0x1f, RZ ;  /* 0x0000001f03037819 */ /* 0x000fe200000006ff */
[----:B------:R-:W-:Y:S01]  /*34b0*/  BSSY B1, `(.L_x_67) ;  /* 0x0000004000017945 */ /* 0x000fe20003800000 */
[----:B-1----:R-:W-:-:S04]  /*34c0*/  LEA R4, R12, UR51, 0x3 ;  /* 0x000000330c047c11 */ /* 0x002fc8000f8e18ff */
[----:B------:R-:W1:Y:S02]  /*34d0*/  SYNCS.PHASECHK.TRANS64.TRYWAIT P4, [R4+URZ+0x80], R3 ;  /* 0x00008003040075a7 */ /* 0x000e64000808017f */
[----:B-1----:R-:W-:Y:S05]  /*34e0*/  @!P4 BRA `(.L_x_68) ;  /* 0x00000038005cc947 */ /* 0x002fea0003800000 */
.L_x_141:
[----:B------:R-:W-:Y:S05]  /*34f0*/  BSYNC B1 ;  /* 0x0000000000017941 */ /* 0x000fea0003800000 */
.L_x_67:
[----:B------:R-:W-:Y:S05]  /*3500*/  @P2 BRA `(.L_x_65) ;  /* 0x0000000000982947 */ /* 0x000fea0003800000 */
[----:B------:R-:W-:Y:S01]  /*3510*/  IMAD R12, R12, 0x1000, R73 ;  /* 0x000010000c0c7824 */ /* 0x000fe200078e0249 */
[----:B------:R-:W-:Y:S05]  /*3520*/  WARPSYNC.ALL ;  /* 0x0000000000007948 */ /* 0x000fea0003800000 */
[----:B------:R-:W-:-:S05]  /*3530*/  LEA R12, R12, UR51, 0x1 ;  /* 0x000000330c0c7c11 */ /* 0x000fca000f8e08ff */
[----:B------:R-:W-:Y:S01]  /*3540*/  IMAD.IADD R29, R13, 0x1, R12 ;  /* 0x000000010d1d7824 */ /* 0x000fe200078e020c */
[----:B-1----:R-:W1:Y:S05]  /*3550*/  LDSM.16.M88.4 R4, [R12+0x200] ;  /* 0x000200000c04783b */ /* 0x002e6a0000000200 */
[----:B------:R-:W2:Y:S01]  /*3560*/  LDSM.16.M88.4 R28, [R29+0x200] ;  /* 0x000200001d1c783b */ /* 0x000ea20000000200 */
[C---:B-1----:R-:W-:Y:S01]  /*3570*/  IMAD.U32 R8, R4.reuse, 0x10000, RZ ;  /* 0x0001000004087824 */ /* 0x042fe200078e00ff */
[----:B------:R-:W-:Y:S01]  /*3580*/  LOP3.LUT R4, R4, 0xffff0000, RZ, 0xc0, !PT ;  /* 0xffff000004047812 */ /* 0x000fe200078ec0ff */
[C---:B------:R-:W-:Y:S01]  /*3590*/  IMAD.U32 R14, R6.reuse, 0x10000, RZ ;  /* 0x00010000060e7824 */ /* 0x040fe200078e00ff */
[C---:B------:R-:W-:Y:S01]  /*35a0*/  LOP3.LUT R62, R5.reuse, 0xffff0000, RZ, 0xc0, !PT ;  /* 0xffff0000053e7812 */ /* 0x040fe200078ec0ff */
[----:B------:R-:W-:Y:S01]  /*35b0*/  IMAD.U32 R10, R5, 0x10000, RZ ;  /* 0x00010000050a7824 */ /* 0x000fe200078e00ff */
[----:B------:R-:W-:Y:S01]  /*35c0*/  LOP3.LUT R6, R6, 0xffff0000, RZ, 0xc0, !PT ;  /* 0xffff000006067812 */ /* 0x000fe200078ec0ff */
[----:B--2---:R-:W-:Y:S01]  /*35d0*/  IMAD.U32 R12, R28, 0x10000, RZ ;  /* 0x000100001c0c7824 */ /* 0x004fe200078e00ff */
[C---:B------:R-:W-:Y:S01]  /*35e0*/  LOP3.LUT R68, R7.reuse, 0xffff0000, RZ, 0xc0, !PT ;  /* 0xffff000007447812 */ /* 0x040fe200078ec0ff */
[----:B------:R-:W-:Y:S01]  /*35f0*/  IMAD.U32 R32, R30, 0x10000, RZ ;  /* 0x000100001e207824 */ /* 0x000fe200078e00ff */
[----:B------:R-:W-:Y:S01]  /*3600*/  LOP3.LUT R28, R28, 0xffff0000, RZ, 0xc0, !PT ;  /* 0xffff00001c1c7812 */ /* 0x000fe200078ec0ff */
[----:B------:R-:W-:Y:S01]  /*3610*/  IMAD.U32 R24, R7, 0x10000, RZ ;  /* 0x0001000007187824 */ /* 0x000fe200078e00ff */
[C---:B------:R-:W-:Y:S01]  /*3620*/  LOP3.LUT R76, R29.reuse, 0xffff0000, RZ, 0xc0, !PT ;  /* 0xffff00001d4c7812 */ /* 0x040fe200078ec0ff */
[----:B------:R-:W-:Y:S01]  /*3630*/  IMAD.U32 R26, R29, 0x10000, RZ ;  /* 0x000100001d1a7824 */ /* 0x000fe200078e00ff */
[----:B------:R-:W-:Y:S01]  /*3640*/  LOP3.LUT R30, R30, 0xffff0000, RZ, 0xc0, !PT ;  /* 0xffff00001e1e7812 */ /* 0x000fe200078ec0ff */
[C---:B------:R-:W-:Y:S01]  /*3650*/  IMAD.U32 R34, R31.reuse, 0x10000, RZ ;  /* 0x000100001f227824 */ /* 0x040fe200078e00ff */
[----:B------:R-:W-:Y:S01]  /*3660*/  LOP3.LUT R84, R31, 0xffff0000, RZ, 0xc0, !PT ;  /* 0xffff00001f547812 */ /* 0x000fe200078ec0ff */
[C---:B------:R-:W-:Y:S01]  /*3670*/  FMUL R15, R59.reuse, R8 ;  /* 0x000000083b0f7220 */ /* 0x040fe20000400000 */
        /* <DEDUP_REMOVED lines=14> */
[----:B------:R-:W-:-:S07]  /*3760*/  FMUL R84, R59, R84 ;  /* 0x000000543b547220 */ /* 0x000fce0000400000 */
.L_x_65:
[----:B------:R-:W-:Y:S05]  /*3770*/  BSYNC B0 ;  /* 0x0000000000007941 */ /* 0x000fea0003800000 */
.L_x_64:
[----:B-1----:R-:W-:Y:S02]  /*3780*/  IMAD.U32 R4, RZ, RZ, UR10 ;  /* 0x0000000aff047e24 */ /* 0x002fe4000f8e00ff */
[C---:B------:R-:W-:Y:S01]  /*3790*/  FFMA R15, R60.reuse, R40, R15 ;  /* 0x000000283c0f7223 */ /* 0x040fe2000000000f */
[C---:B------:R-:W-:Y:S01]  /*37a0*/  FFMA R86, R60.reuse, R41, R86 ;  /* 0x000000293c567223 */ /* 0x040fe20000000056 */
[----:B------:R-:W-:Y:S01]  /*37b0*/  FFMA R21, R60, R42, R21 ;  /* 0x0000002a3c157223 */ /* 0x000fe20000000015 */
[----:B------:R-:W-:Y:S02]  /*37c0*/  IMAD R3, R4, 0x1000, R73 ;  /* 0x0000100004037824 */ /* 0x000fe400078e0249 */
        /* <DEDUP_REMOVED lines=13> */
[----:B------:R-:W-:Y:S01]  /*38a0*/  LEA R8, R3, UR51, 0x1 ;  /* 0x0000003303087c11 */ /* 0x000fe2000f8e08ff */
[----:B------:R-:W-:Y:S05]  /*38b0*/  WARPSYNC.ALL ;  /* 0x0000000000007948 */ /* 0x000fea0003800000 */
[----:B------:R-:W-:Y:S01]  /*38c0*/  F2FP.BF16.F32.PACK_AB R4, R86, R15 ;  /* 0x0000000f5604723e */ /* 0x000fe200000010ff */
[----:B------:R-:W-:Y:S01]  /*38d0*/  BSSY B0, `(.L_x_69) ;  /* 0x000001d000007945 */ /* 0x000fe20003800000 */
[----:B------:R-:W-:-:S02]  /*38e0*/  F2FP.BF16.F32.PACK_AB R5, R62, R21 ;  /* 0x000000153e05723e */ /* 0x000fc400000010ff */
[----:B------:R-:W-:Y:S02]  /*38f0*/  F2FP.BF16.F32.PACK_AB R6, R20, R23 ;  /* 0x000000171406723e */ /* 0x000fe400000010ff */
[----:B------:R-:W-:Y:S02]  /*3900*/  F2FP.BF16.F32.PACK_AB R7, R47, R46 ;  /* 0x0000002e2f07723e */ /* 0x000fe400000010ff */
[----:B------:R-:W-:Y:S02]  /*3910*/  F2FP.BF16.F32.PACK_AB R26, R80, R27 ;  /* 0x0000001b501a723e */ /* 0x000fe400000010ff */
[----:B------:R-:W-:Y:S01]  /*3920*/  F2FP.BF16.F32.PACK_AB R24, R49, R48 ;  /* 0x000000303118723e */ /* 0x000fe200000010ff */
[----:B------:R1:W-:Y:S01]  /*3930*/  STSM.16.M88.4 [R8+0x200], R4 ;  /* 0x0002000408007844 */ /* 0x0003e20000000200 */
[----:B------:R-:W-:Y:S02]  /*3940*/  F2FP.BF16.F32.PACK_AB R25, R76, R25 ;  /* 0x000000194c19723e */ /* 0x000fe400000010ff */
[----:B------:R-:W-:-:S02]  /*3950*/  F2FP.BF16.F32.PACK_AB R27, R84, R29 ;  /* 0x0000001d541b723e */ /* 0x000fc400000010ff */
        /* <DEDUP_REMOVED lines=13> */
[----:B------:R-:W-:Y:S02]  /*3a30*/  UIADD3 UR4, UR4, 0x200, URZ ;  /* 0x0000020004047890 */ /* 0x000fe4000fffe03f */
[----:B------:R-:W-:Y:S01]  /*3a40*/  UIADD3.X UR13, URZ, UR57, URZ, UP0, !UPT ;  /* 0x000000393f0d7290 */ /* 0x000fe200087fe43f */
[----:B------:R-:W-:Y:S01]  /*3a50*/  UMOV UR6, UR42 ;  /* 0x0000002a00067c82 */ /* 0x000fe20008000000 */
[----:B------:R-:W-:-:S07]  /*3a60*/  UMOV UR7, UR43 ;  /* 0x0000002b00077c82 */ /* 0x000fce0008000000 */
[----:B------:R2:W-:Y:S01]  /*3a70*/  UTMASTG.3D [UR4], [UR12] ;  /* 0x000000040c0073b5 */ /* 0x0005e20008010000 */
[----:B------:R0:W-:Y:S01]  /*3a80*/  UTMACMDFLUSH ;  /* 0x00000000000079b7 */ /* 0x0001e20000000000 */
[----:B--2---:R-:W-:-:S04]  /*3a90*/  DEPBAR.LE SB0, 0x1 ;  /* 0x000080400000791a */ /* 0x004fc80000000000 */
.L_x_70:
[----:B------:R-:W-:Y:S05]  /*3aa0*/  BSYNC B0 ;  /* 0x0000000000007941 */ /* 0x000fea0003800000 */
.L_x_69:
[----:B------:R-:W-:Y:S06]  /*3ab0*/  BAR.SYNC.DEFER_BLOCKING 0x1, 0x100 ;  /* 0x0044000000007b1d */ /* 0x000fec0000010000 */
[----:B------:R-:W-:Y:S04]  /*3ac0*/  BSSY B0, `(.L_x_71) ;  /* 0x0000009000007945 */ /* 0x000fe80003800000 */
[----:B------:R-:W-:Y:S05]  /*3ad0*/  @!P0 BRA `(.L_x_72) ;  /* 0x00000000001c8947 */ /* 0x000fea0003800000 */
[----:B------:R-:W-:-:S13]  /*3ae0*/  ISETP.NE.AND P0, PT, R67, 0x3, PT ;  /* 0x000000034300780c */ /* 0x000fda0003f05270 */
[----:B------:R-:W-:Y:S05]  /*3af0*/  @!P0 BRA `(.L_x_73) ;  /* 0x0000000000048947 */ /* 0x000fea0003800000 */
[----:B------:R-:W-:Y:S01]  /*3b00*/  BPT.TRAP 0x1 ;  /* 0x000000040000795c */ /* 0x000fe20000300000 */
.L_x_73:
[----:B------:R-:W-:-:S04]  /*3b10*/  ULEA UR4, UR36, UR51, 0x3 ;  /* 0x0000003324047291 */ /* 0x000fc8000f8e183f */
[----:B------:R-:W-:-:S04]  /*3b20*/  UIADD3 UR4, UR4, 0x98, URZ ;  /* 0x0000009804047890 */ /* 0x000fc8000fffe03f */
[----:B------:R-:W-:-:S09]  /*3b30*/  UPRMT UR4, UR50, 0x654, UR4 ;  /* 0x0000065432047896 */ /* 0x000fd20008000004 */
[----:B------:R-:W-:Y:S03]  /*3b40*/  SYNCS.ARRIVE.TRANS64.RED.A1T0 RZ, [UR4], RZ ;  /* 0x000000ffffff79a7 */ /* 0x000fe60008100404 */
.L_x_72:
[----:B------:R-:W-:Y:S05]  /*3b50*/  BSYNC B0 ;  /* 0x0000000000007941 */ /* 0x000fea0003800000 */
.L_x_71:
[----:B------:R-:W-:Y:S01]  /*3b60*/  IADD3 R16, P0, R16, UR52, RZ ;  /* 0x0000003410107c10 */ /* 0x000fe2000ff1e0ff */
[----:B------:R-:W-:Y:S01]  /*3b70*/  ULDC.64 UR4, c[0x0][0x8f8] ;  /* 0x00023e0000047ab9 */ /* 0x000fe20000000a00 */
[----:B------:R-:W-:Y:S01]  /*3b80*/  UIADD3 UR36, UR36, 0x1, URZ ;  /* 0x0000000124247890 */ /* 0x000fe2000fffe03f */
[----:B------:R-:W-:Y:S01]  /*3b90*/  PRMT R3, RZ, 0x7610, R3 ;  /* 0x00007610ff037816 */ /* 0x000fe20000000003 */
[----:B------:R-:W-:Y:S01]  /*3ba0*/  UMOV UR43, 0xffffffff ;  /* 0xffffffff002b7882 */ /* 0x000fe20000000000 */
[----:B------:R-:W-:Y:S01]  /*3bb0*/  IADD3.X R17, R17, UR45, RZ, P0, !PT ;  /* 0x0000002d11117c10 */ /* 0x000fe200087fe4ff */
[----:B------:R-:W-:Y:S01]  /*3bc0*/  UISETP.NE.AND UP0, UPT, UR36, 0x3, UPT ;  /* 0x000000032400788c */ /* 0x000fe2000bf05270 */
[----:B------:R-:W-:Y:S01]  /*3bd0*/  ISETP.GE.U32.AND P0, PT, R16, UR4, PT ;  /* 0x0000000410007c0c */ /* 0x000fe2000bf06070 */
[----:B------:R-:W-:Y:S02]  /*3be0*/  IMAD.MOV.U32 R23, RZ, RZ, -0x1 ;  /* 0xffffffffff177424 */ /* 0x000fe400078e00ff */
[----:B------:R-:W-:Y:S01]  /*3bf0*/  USEL UR36, UR36, URZ, UP0 ;  /* 0x0000003f24247287 */ /* 0x000fe20008000000 */
[----:B------:R-:W-:Y:S01]  /*3c00*/  ISETP.GE.U32.AND.EX P0, PT, R17, UR5, PT, P0 ;  /* 0x0000000511007c0c */ /* 0x000fe2000bf06100 */
[----:B------:R-:W-:-:S12]  /*3c10*/  IMAD.MOV.U32 R62, RZ, RZ, -0x1 ;  /* 0xffffffffff3e7424 */ /* 0x000fd800078e00ff */
[----:B------:R-:W-:Y:S05]  /*3c20*/  @P0 BRA `(.L_x_74) ;  /* 0x0000000400600947 */ /* 0x000fea0003800000 */
[----:B------:R-:W2:Y:S01]  /*3c30*/  LDC.64 R10, c[0x0][0x8d0] ;  /* 0x00023400ff0a7b82 */ /* 0x000ea20000000a00 */
[----:B------:R-:W3:Y:S01]  /*3c40*/  S2R R23, SR_CTAID.X ;  /* 0x0000000000177919 */ /* 0x000ee20000002500 */
[----:B-1----:R-:W-:Y:S02]  /*3c50*/  IMAD.MOV.U32 R8, RZ, RZ, R16 ;  /* 0x000000ffff087224 */ /* 0x002fe400078e0010 */
[----:B------:R-:W-:-:S04]  /*3c60*/  IMAD.MOV.U32 R9, RZ, RZ, R17 ;  /* 0x000000ffff097224 */ /* 0x000fc800078e0011 */
[----:B------:R-:W1:Y:S08]  /*3c70*/  LDC R12, c[0x0][0x8d8] ;  /* 0x00023600ff0c7b82 */ /* 0x000e700000000800 */
[----:B------:R-:W4:Y:S01]  /*3c80*/  LDC.64 R14, c[0x0][0x8c8] ;  /* 0x00023200ff0e7b82 */ /* 0x000f220000000a00 */
[----:B--2---:R-:W-:-:S04]  /*3c90*/  ISETP.NE.U32.AND P0, PT, R10, RZ, PT ;  /* 0x000000ff0a00720c */ /* 0x004fc80003f05070 */
[----:B------:R-:W-:-:S13]  /*3ca0*/  ISETP.NE.AND.EX P0, PT, R11, RZ, PT, P0 ;  /* 0x000000ff0b00720c */ /* 0x000fda0003f05300 */
[----:B-1-34-:R-:W-:Y:S05]  /*3cb0*/  @!P0 BRA `(.L_x_75) ;  /* 0x0000000000288947 */ /* 0x01afea0003800000 */
        /* <DEDUP_REMOVED lines=10> */
.L_x_75:
[----:B------:R-:W1:Y:S01]  /*3d60*/  S2R R13, SR_CTAID.Y ;  /* 0x00000000000d7919 */ /* 0x000e620000002600 */
[-CC-:B------:R-:W-:Y:S01]  /*3d70*/  SHF.R.U64 R31, R8, R12.reuse, R9.reuse ;  /* 0x0000000c081f7219 */ /* 0x180fe20000001209 */
[----:B------:R-:W2:Y:S01]  /*3d80*/  LDC.64 R20, c[0x0][0x8e8] ;  /* 0x00023a00ff147b82 */ /* 0x000ea20000000a00 */
[----:B------:R-:W-:Y:S01]  /*3d90*/  SHF.R.U32.HI R3, RZ, R12, R9 ;  /* 0x0000000cff037219 */ /* 0x000fe20000011609 */
[----:B------:R-:W-:Y:S01]  /*3da0*/  ULDC UR4, c[0x0][0x150] ;  /* 0x0000540000047ab9 */ /* 0x000fe20000000800 */
[----:B------:R-:W-:Y:S02]  /*3db0*/  IADD3 R7, P0, RZ, -R31, RZ ;  /* 0x8000001fff077210 */ /* 0x000fe40007f1e0ff */
[----:B------:R-:W-:-:S03]  /*3dc0*/  I2FP.F32.U32 R9, R23 ;  /* 0x0000001700097245 */ /* 0x000fc60000201000 */
[----:B------:R-:W3:Y:S01]  /*3dd0*/  LDC R8, c[0x0][0x8c0] ;  /* 0x00023000ff087b82 */ /* 0x000ee20000000800 */
[----:B------:R-:W-:Y:S02]  /*3de0*/  IMAD.X R3, RZ, RZ, ~R3, P0 ;  /* 0x000000ffff037224 */ /* 0x000fe400000e0e03 */
[----:B------:R-:W-:Y:S01]  /*3df0*/  FMUL R9, R9, UR4 ;  /* 0x0000000409097c20 */ /* 0x000fe20008400000 */
[----:B------:R-:W-:Y:S01]  /*3e00*/  IMAD.WIDE.U32 R4, R7, R14, R16 ;  /* 0x0000000e07047225 */ /* 0x000fe200078e0010 */
[----:B------:R-:W-:-:S03]  /*3e10*/  ULDC UR4, c[0x0][0x154] ;  /* 0x0000550000047ab9 */ /* 0x000fc60000000800 */
[----:B------:R-:W-:Y:S01]  /*3e20*/  IMAD R6, R3, R14, RZ ;  /* 0x0000000e03067224 */ /* 0x000fe200078e02ff */
[----:B------:R-:W4:Y:S01]  /*3e30*/  LDC R11, c[0x0][0x900] ;  /* 0x00024000ff0b7b82 */ /* 0x000f220000000800 */
[----:B------:R-:W5:Y:S02]  /*3e40*/  F2I.U32.TRUNC.NTZ R9, R9 ;  /* 0x0000000900097305 */ /* 0x000f64000020f000 */
[----:B------:R-:W-:-:S04]  /*3e50*/  IMAD R3, R7, R15, R6 ;  /* 0x0000000f07037224 */ /* 0x000fc800078e0206 */
[----:B------:R-:W-:Y:S01]  /*3e60*/  IMAD.IADD R3, R5, 0x1, R3 ;  /* 0x0000000105037824 */ /* 0x000fe200078e0203 */
[----:B------:R-:W4:Y:S01]  /*3e70*/  LDC R14, c[0x0][0x8b0] ;  /* 0x00022c00ff0e7b82 */ /* 0x000f220000000800 */
[----:B--2---:R-:W-:-:S04]  /*3e80*/  ISETP.NE.U32.AND P0, PT, R20, RZ, PT ;  /* 0x000000ff1400720c */ /* 0x004fc80003f05070 */
[----:B------:R-:W-:-:S03]  /*3e90*/  ISETP.NE.AND.EX P0, PT, R21, RZ, PT, P0 ;  /* 0x000000ff1500720c */ /* 0x000fc60003f05300 */
[----:B------:R-:W2:Y:S01]  /*3ea0*/  LDC R6, c[0x0][0x144] ;  /* 0x00005100ff067b82 */ /* 0x000ea20000000800 */
[-C--:B---3--:R-:W-:Y:S01]  /*3eb0*/  SHF.R.U64 R12, R4, R8.reuse, R3 ;  /* 0x00000008040c7219 */ /* 0x088fe20000001203 */
[----:B-----5:R-:W-:Y:S01]  /*3ec0*/  IMAD.MOV R9, RZ, RZ, -R9 ;  /* 0x000000ffff097224 */ /* 0x020fe200078e0a09 */
[----:B-1----:R-:W-:Y:S02]  /*3ed0*/  I2FP.F32.U32 R4, R13 ;  /* 0x0000000d00047245 */ /* 0x002fe40000201000 */
[----:B------:R-:W-:-:S03]  /*3ee0*/  SHF.R.U32.HI R3, RZ, R8, R3 ;  /* 0x00000008ff037219 */ /* 0x000fc60000011603 */
[----:B------:R-:W1:Y:S01]  /*3ef0*/  LDC R24, c[0x0][0x148] ;  /* 0x00005200ff187b82 */ /* 0x000e620000000800 */
[----:B------:R-:W-:Y:S01]  /*3f00*/  FMUL R7, R4, UR4 ;  /* 0x0000000404077c20 */ /* 0x000fe20008400000 */
[----:B------:R-:W-:Y:S01]  /*3f10*/  IMAD.MOV.U32 R4, RZ, RZ, -0x1 ;  /* 0xffffffffff047424 */ /* 0x000fe200078e00ff */
[-C--:B----4-:R-:W-:Y:S02]  /*3f20*/  SHF.L.U32 R29, R0, R11.reuse, RZ ;  /* 0x0000000b001d7219 */ /* 0x090fe400000006ff */
[----:B------:R3:W4:Y:S02]  /*3f30*/  F2I.U32.TRUNC.NTZ R15, R7 ;  /* 0x00000007000f7305 */ /* 0x000724000020f000 */
[----:B------:R-:W-:Y:S01]  /*3f40*/  SHF.L.U32 R4, R4, R11, RZ ;  /* 0x0000000b04047219 */ /* 0x000fe200000006ff */
[----:B------:R-:W1:Y:S01]  /*3f50*/  LDC R25, c[0x0][0x8a8] ;  /* 0x00022a00ff197b82 */ /* 0x000e620000000800 */
[-CC-:B------:R-:W-:Y:S02]  /*3f60*/  SHF.R.U64 R10, R12, R14.reuse, R3.reuse ;  /* 0x0000000e0c0a7219 */ /* 0x180fe40000001203 */
[----:B------:R-:W-:-:S04]  /*3f70*/  SHF.R.U32.HI R3, RZ, R14, R3 ;  /* 0x0000000eff037219 */ /* 0x000fc80000011603 */
[----:B------:R-:W-:Y:S01]  /*3f80*/  SHF.R.U64 R14, R10, R11, R3 ;  /* 0x0000000b0a0e7219 */ /* 0x000fe20000001203 */
[----:B------:R-:W1:Y:S01]  /*3f90*/  LDC R27, c[0x0][0x8f0] ;  /* 0x00023c00ff1b7b82 */ /* 0x000e620000000800 */
[----:B--2---:R-:W-:Y:S01]  /*3fa0*/  IMAD R26, R6, R9, R23 ;  /* 0x00000009061a7224 */ /* 0x004fe200078e0217 */
[----:B------:R-:W-:Y:S02]  /*3fb0*/  LOP3.LUT R23, RZ, R4, RZ, 0x33, !PT ;  /* 0x00000004ff177212 */ /* 0x000fe400078e33ff */
[----:B------:R-:W-:Y:S01]  /*3fc0*/  SHF.R.U32.HI R5, RZ, R11, R3 ;  /* 0x0000000bff057219 */ /* 0x000fe20000011603 */
[----:B------:R-:W-:-:S03]  /*3fd0*/  IMAD.MOV.U32 R4, RZ, RZ, R14 ;  /* 0x000000ffff047224 */ /* 0x000fc600078e000e */
[----:B------:R-:W2:Y:S08]  /*3fe0*/  LDC R28, c[0x0][0x8e0] ;  /* 0x00023800ff1c7b82 */ /* 0x000eb00000000800 */
[----:B------:R-:W1:Y:S01]  /*3ff0*/  LDC R30, c[0x0][0x8b8] ;  /* 0x00022e00ff1e7b82 */ /* 0x000e620000000800 */
[----:B---34-:R-:W-:Y:S05]  /*4000*/  @!P0 BRA `(.L_x_76) ;  /* 0x0000000000288947 */ /* 0x018fea0003800000 */
[----:B------:R-:W3:Y:S02]  /*4010*/  LDC R3, c[0x0][0x8f4] ;  /* 0x00023d00ff037b82 */ /* 0x000ee40000000800 */
[----:B---3--:R-:W-:-:S05]  /*4020*/  IADD3 R3, P0, R14, R3, RZ ;  /* 0x000000030e037210 */ /* 0x008fca0007f1e0ff */
        /* <DEDUP_REMOVED lines=8> */
.L_x_76:
[----:B------:R-:W-:Y:S01]  /*40b0*/  ISETP.NE.AND P0, PT, R2, 0x1, PT ;  /* 0x000000010200780c */ /* 0x000fe20003f05270 */
[----:B------:R-:W-:Y:S01]  /*40c0*/  IMAD.MOV R15, RZ, RZ, -R15 ;  /* 0x000000ffff0f7224 */ /* 0x000fe200078e0a0f */
[----:B-1----:R-:W-:Y:S01]  /*40d0*/  SHF.R.U64 R0, R4, R27, R5 ;  /* 0x0000001b04007219 */ /* 0x002fe20000001205 */
[----:B------:R-:W-:Y:S01]  /*40e0*/  VIADD R5, R25, 0xffffffff ;  /* 0xffffffff19057836 */ /* 0x000fe20000000000 */
[----:B------:R-:W-:Y:S02]  /*40f0*/  LOP3.LUT R23, R10, R23, RZ, 0xc0, !PT ;  /* 0x000000170a177212 */ /* 0x000fe400078ec0ff */
[----:B------:R-:W-:Y:S01]  /*4100*/  R2UR UR43, R31 ;  /* 0x000000001f2b72ca */ /* 0x000fe200000e0000 */
[----:B------:R-:W-:Y:S01]  /*4110*/  IMAD.MOV R3, RZ, RZ, -R0 ;  /* 0x000000ffff037224 */ /* 0x000fe200078e0a00 */
[----:B------:R-:W-:Y:S01]  /*4120*/  LOP3.LUT R5, R12, R5, RZ, 0xc0, !PT ;  /* 0x000000050c057212 */ /* 0x000fe200078ec0ff */
[----:B------:R-:W-:Y:S02]  /*4130*/  IMAD R23, R29, R0, R23 ;  /* 0x000000001d177224 */ /* 0x000fe400078e0217 */
[----:B--2---:R-:W-:-:S02]  /*4140*/  IMAD R0, R3, R28, R14 ;  /* 0x0000001c03007224 */ /* 0x004fc400078e020e */
[----:B------:R-:W-:Y:S02]  /*4150*/  @P0 IMAD R26, R24, R15, R13 ;  /* 0x0000000f181a0224 */ /* 0x000fe400078e020d */
[----:B------:R-:W-:Y:S02]  /*4160*/  IMAD R0, R0, R25, R5 ;  /* 0x0000001900007224 */ /* 0x000fe400078e0205 */
[----:B------:R-:W-:Y:S02]  /*4170*/  IMAD R23, R23, R30, R26 ;  /* 0x0000001e17177224 */ /* 0x000fe400078e021a */
[----:B------:R-:W-:-:S03]  /*4180*/  IMAD.MOV.U32 R3, RZ, RZ, 0x1 ;  /* 0x00000001ff037424 */ /* 0x000fc600078e00ff */
[----:B------:R-:W-:Y:S02]  /*4190*/  SEL R62, R0, R23, !P0 ;  /* 0x00000017003e7207 */ /* 0x000fe40004000000 */
[----:B------:R-:W-:-:S07]  /*41a0*/  SEL R23, R23, R0, !P0 ;  /* 0x0000000017177207 */ /* 0x000fce0004000000 */
.L_x_74:
[----:B------:R-:W-:Y:S01]  /*41b0*/  UIADD3 UR47, UR10, 0x1, URZ ;  /* 0x000000010a2f7890 */ /* 0x000fe2000fffe03f */
[----:B------:R-:W-:Y:S01]  /*41c0*/  LOP3.LUT P0, RZ, R3, 0xff, RZ, 0xc0, !PT ;  /* 0x000000ff03ff7812 */ /* 0x000fe2000780c0ff */
[----:B------:R-:W-:Y:S02]  /*41d0*/  ULOP3.LUT UR39, UR8, 0x7, URZ, 0xc0, !UPT ;  /* 0x0000000708277892 */ /* 0x000fe4000f8ec03f */
[----:B------:R-:W-:Y:S02]  /*41e0*/  UISETP.NE.AND UP0, UPT, UR47, 0x3, UPT ;  /* 0x000000032f00788c */ /* 0x000fe4000bf05270 */
[----:B------:R-:W-:Y:S02]  /*41f0*/  UIADD3 UR37, UR37, 0x2, URZ ;  /* 0x0000000225257890 */ /* 0x000fe4000fffe03f */
[----:B------:R-:W-:Y:S02]  /*4200*/  USEL UR48, URZ, 0x1, UP0 ;  /* 0x000000013f307887 */ /* 0x000fe40008000000 */
[----:B------:R-:W-:-:S02]  /*4210*/  USEL UR47, UR47, URZ, UP0 ;  /* 0x0000003f2f2f7287 */ /* 0x000fc40008000000 */
[----:B------:R-:W-:Y:S02]  /*4220*/  ULOP3.LUT UR48, UR9, UR48, URZ, 0x3c, !UPT ;  /* 0x0000003009307292 */ /* 0x000fe4000f8e3c3f */
[----:B------:R-:W-:Y:S10]  /*4230*/  @P0 BRA `(.L_x_77) ;  /* 0xffffffd4004c0947 */ /* 0x000ff4000383ffff */
[----:B------:R-:W-:-:S13]  /*4240*/  PLOP3.LUT P0, PT, PT, PT, PT, 0x8, 0x0 ;  /* 0x000000000000781c */ /* 0x000fda0003f0e170 */
.L_x_22:
[----:B------:R-:W-:Y:S05]  /*4250*/  @P0 BRA `(.L_x_14) ;  /* 0x0000002800b80947 */ /* 0x000fea0003800000 */
[----:B------:R-:W-:Y:S01]  /*4260*/  ULDC.64 UR6, c[0x0][0x588] ;  /* 0x0001620000067ab9 */ /* 0x000fe20000000a00 */
[----:B------:R-:W-:Y:S01]  /*4270*/  ISETP.NE.AND.EX P1, PT, R71, RZ, PT, P1 ;  /* 0x000000ff4700720c */ /* 0x000fe20003f25310 */
[----:B------:R-:W-:-:S04]  /*4280*/  DEPBAR.LE SB0, 0x0 ;  /* 0x000080000000791a */ /* 0x000fc80000000000 */
[----:B------:R-:W-:Y:S01]  /*4290*/  ISETP.NE.U32.AND P0, PT, RZ, UR6, PT ;  /* 0x00000006ff007c0c */ /* 0x000fe2000bf05070 */
[----:B------:R-:W-:Y:S03]  /*42a0*/  BSSY B0, `(.L_x_78) ;  /* 0x0000014000007945 */ /* 0x000fe60003800000 */
[----:B------:R-:W-:-:S13]  /*42b0*/  ISETP.NE.AND.EX P0, PT, RZ, UR7, PT, P0 ;  /* 0x00000007ff007c0c */ /* 0x000fda000bf05300 */
[----:B------:R-:W-:Y:S05]  /*42c0*/  @P0 BRA P1, `(.L_x_79) ;  /* 0x0000000000440947 */ /* 0x000fea0000800000 */
[----:B------:R-:W-:-:S04]  /*42d0*/  ISETP.NE.U32.AND P0, PT, R69, RZ, PT ;  /* 0x000000ff4500720c */ /* 0x000fc80003f05070 */
[----:B------:R-:W-:-:S13]  /*42e0*/  ISETP.NE.AND.EX P0, PT, R71, RZ, PT, P0 ;  /* 0x000000ff4700720c */ /* 0x000fda0003f05300 */
[----:B------:R-:W-:Y:S05]  /*42f0*/  @!P0 BRA `(.L_x_80) ;  /* 0x00000000002c8947 */ /* 0x000fea0003800000 */
[----:B------:R-:W-:-:S13]  /*4300*/  LOP3.LUT P0, RZ, R58, 0xff, RZ, 0xc0, !PT ;  /* 0x000000ff3aff7812 */ /* 0x000fda000780c0ff */
[----:B------:R-:W-:Y:S05]  /*4310*/  @!P0 BRA `(.L_x_81) ;  /* 0x0000000000108947 */ /* 0x000fea0003800000 */
[----:B-----5:R-:W-:-:S13]  /*4320*/  FSETP.NEU.AND P0, PT, R59, RZ, PT ;  /* 0x000000ff3b00720b */ /* 0x020fda0003f0d000 */
[----:B------:R-:W-:Y:S05]  /*4330*/  @!P0 BREAK B0 ;  /* 0x0000000000008942 */ /* 0x000fea0003800000 */
[----:B------:R-:W-:Y:S05]  /*4340*/  @P0 BRA `(.L_x_79) ;  /* 0x0000000000240947 */ /* 0x000fea0003800000 */
[----:B------:R-:W-:Y:S05]  /*4350*/  BRA `(.L_x_14) ;  /* 0x0000002800787947 */ /* 0x000fea0003800000 */
.L_x_81:
[----:B------:R-:W-:-:S04]  /*4360*/  ISETP.NE.U32.AND P0, PT, RZ, UR6, PT ;  /* 0x00000006ff007c0c */ /* 0x000fc8000bf05070 */
[----:B------:R-:W-:-:S13]  /*4370*/  ISETP.NE.AND.EX P0, PT, RZ, UR7, PT, P0 ;  /* 0x00000007ff007c0c */ /* 0x000fda000bf05300 */
[----:B------:R-:W-:Y:S05]  /*4380*/  @!P0 BREAK B0 ;  /* 0x0000000000008942 */ /* 0x000fea0003800000 */
[----:B------:R-:W-:Y:S05]  /*4390*/  @P0 BRA `(.L_x_79) ;  /* 0x0000000000100947 */ /* 0x000fea0003800000 */
[----:B------:R-:W-:Y:S05]  /*43a0*/  BRA `(.L_x_14) ;  /* 0x0000002800647947 */ /* 0x000fea0003800000 */
.L_x_80:
[----:B-----5:R-:W-:-:S13]  /*43b0*/  FSETP.NEU.AND P0, PT, R59, RZ, PT ;  /* 0x000000ff3b00720b */ /* 0x020fda0003f0d000 */
[----:B------:R-:W-:Y:S05]  /*43c0*/  @!P0 BREAK B0 ;  /* 0x0000000000008942 */ /* 0x000fea0003800000 */
[----:B------:R-:W-:Y:S05]  /*43d0*/  @!P0 BRA `(.L_x_14) ;  /* 0x0000002800588947 */ /* 0x000fea0003800000 */
.L_x_79:
[----:B-1----:R-:W-:Y:S05]  /*43e0*/  BSYNC B0 ;  /* 0x0000000000007941 */ /* 0x002fea0003800000 */
.L_x_78:
[----:B------:R-:W-:-:S04]  /*43f0*/  LOP3.LUT R19, R19, 0x1, RZ, 0xfc, !PT ;  /* 0x0000000113137812 */ /* 0x000fc800078efcff */
[----:B------:R-:W-:-:S13]  /*4400*/  ISETP.NE.AND P0, PT, R19, 0x3, PT ;  /* 0x000000031300780c */ /* 0x000fda0003f05270 */
[----:B------:R-:W-:Y:S05]  /*4410*/  @!P0 BRA `(.L_x_82) ;  /* 0x0000000000048947 */ /* 0x000fea0003800000 */
[----:B------:R-:W-:Y:S01]  /*4420*/  BPT.TRAP 0x1 ;  /* 0x000000040000795c */ /* 0x000fe20000300000 */
.L_x_82:
[----:B------:R-:W1:Y:S01]  /*4430*/  S2UR UR5, SR_CgaCtaId ;  /* 0x00000000000579c3 */ /* 0x000e620000008800 */
[----:B------:R-:W-:Y:S02]  /*4440*/  UMOV UR4, 0x400 ;  /* 0x0000040000047882 */ /* 0x000fe40000000000 */
[----:B-1----:R-:W-:-:S04]  /*4450*/  ULEA UR4, UR5, UR4, 0x18 ;  /* 0x0000000405047291 */ /* 0x002fc8000f8ec03f */
[----:B------:R-:W-:-:S04]  /*4460*/  ULEA UR4, UR36, UR4, 0x3 ;  /* 0x0000000424047291 */ /* 0x000fc8000f8e183f */
[----:B------:R-:W-:-:S04]  /*4470*/  UIADD3 UR4, UR4, 0x98, URZ ;  /* 0x0000009804047890 */ /* 0x000fc8000fffe03f */
[----:B------:R-:W-:-:S09]  /*4480*/  UPRMT UR4, UR5, 0x654, UR4 ;  /* 0x0000065405047896 */ /* 0x000fd20008000004 */
[----:B------:R-:W-:Y:S01]  /*4490*/  SYNCS.ARRIVE.TRANS64.RED.A1T0 RZ, [UR4], RZ ;  /* 0x000000ffffff79a7 */ /* 0x000fe20008100404 */
[----:B------:R-:W-:Y:S05]  /*44a0*/  BRA `(.L_x_14) ;  /* 0x0000002800247947 */ /* 0x000fea0003800000 */
.L_x_13:
[----:B------:R-:W-:Y:S01]  /*44b0*/  ULDC.64 UR4, c[0x0][0x8f8] ;  /* 0x00023e0000047ab9 */ /* 0x000fe20000000a00 */
[----:B------:R-:W-:Y:S01]  /*44c0*/  PRMT R10, RZ, 0x7610, R10 ;  /* 0x00007610ff0a7816 */ /* 0x000fe2000000000a */
[----:B------:R-:W-:Y:S01]  /*44d0*/  IMAD.MOV.U32 R20, RZ, RZ, -0x1 ;  /* 0xffffffffff147424 */ /* 0x000fe200078e00ff */
[----:B------:R-:W-:Y:S01]  /*44e0*/  ISETP.GE.U32.AND P0, PT, R16, UR4, PT ;  /* 0x0000000410007c0c */ /* 0x000fe2000bf06070 */
[----:B------:R-:W-:Y:S02]  /*44f0*/  IMAD.MOV.U32 R13, RZ, RZ, -0x1 ;  /* 0xffffffffff0d7424 */ /* 0x000fe400078e00ff */
[----:B------:R-:W-:Y:S01]  /*4500*/  IMAD.MOV.U32 R12, RZ, RZ, -0x1 ;  /* 0xffffffffff0c7424 */ /* 0x000fe200078e00ff */
[----:B------:R-:W-:-:S13]  /*4510*/  ISETP.GE.U32.AND.EX P0, PT, R17, UR5, PT, P0 ;  /* 0x0000000511007c0c */ /* 0x000fda000bf06100 */
        /* <DEDUP_REMOVED lines=19> */
.L_x_84:
        /* <DEDUP_REMOVED lines=10> */
[----:B------:R-:W-:-:S03]  /*46f0*/  IMAD R13, R13, R29, R12 ;  /* 0x0000001d0d0d7224 */ /* 0x000fc600078e020c */
        /* <DEDUP_REMOVED lines=28> */
.L_x_85:
[----:B------:R-:W-:Y:S01]  /*48c0*/  ISETP.NE.AND P0, PT, R2, 0x1, PT ;  /* 0x000000010200780c */ /* 0x000fe20003f05270 */
[----:B------:R-:W-:Y:S01]  /*48d0*/  USHF.L.U32 UR4, UR46, UR4, URZ ;  /* 0x000000042e047299 */ /* 0x000fe2000800063f */
[----:B--2---:R-:W-:Y:S01]  /*48e0*/  SHF.R.U64 R10, R10, R28, R11 ;  /* 0x0000001c0a0a7219 */ /* 0x004fe2000000120b */
[----:B------:R-:W-:Y:S01]  /*48f0*/  VIADD R13, R27, 0xffffffff ;  /* 0xffffffff1b0d7836 */ /* 0x000fe20000000000 */
[----:B------:R-:W-:Y:S01]  /*4900*/  LOP3.LUT R7, R25, R32, RZ, 0xc0, !PT ;  /* 0x0000002019077212 */ /* 0x000fe200078ec0ff */
[----:B------:R-:W-:Y:S02]  /*4910*/  IMAD.MOV.U32 R12, RZ, RZ, R23 ;  /* 0x000000ffff0c7224 */ /* 0x000fe400078e0017 */
[----:B------:R-:W-:Y:S02]  /*4920*/  IMAD.MOV R11, RZ, RZ, -R10 ;  /* 0x000000ffff0b7224 */ /* 0x000fe400078e0a0a */
[----:B------:R-:W-:Y:S02]  /*4930*/  IMAD R7, R10, UR4, R7 ;  /* 0x000000040a077c24 */ /* 0x000fe4000f8e0207 */
[----:B------:R-:W-:-:S02]  /*4940*/  IMAD.MOV.U32 R10, RZ, RZ, 0x1 ;  /* 0x00000001ff0a7424 */ /* 0x000fc400078e00ff */
[----:B------:R-:W-:Y:S01]  /*4950*/  @P0 IMAD R8, R9, R24, R6 ;  /* 0x0000001809080224 */ /* 0x000fe200078e0206 */
[----:B------:R-:W-:Y:S01]  /*4960*/  LOP3.LUT R9, R20, R13, RZ, 0xc0, !PT ;  /* 0x0000000d14097212 */ /* 0x000fe200078ec0ff */
[----:B---3--:R-:W-:Y:S02]  /*4970*/  IMAD R6, R11, R29, R26 ;  /* 0x0000001d0b067224 */ /* 0x008fe400078e021a */
[----:B----4-:R-:W-:Y:S02]  /*4980*/  IMAD R8, R7, R33, R8 ;  /* 0x0000002107087224 */ /* 0x010fe400078e0208 */
[----:B------:R-:W-:-:S05]  /*4990*/  IMAD R7, R6, R27, R9 ;  /* 0x0000001b06077224 */ /* 0x000fca00078e0209 */
[----:B------:R-:W-:Y:S02]  /*49a0*/  SEL R13, R7, R8, !P0 ;  /* 0x00000008070d7207 */ /* 0x000fe40004000000 */
[----:B------:R-:W-:-:S07]  /*49b0*/  SEL R20, R8, R7, !P0 ;  /* 0x0000000708147207 */ /* 0x000fce0004000000 */
.L_x_83:
[----:B------:R-:W-:-:S08]  /*49c0*/  NOP ;  /* 0x0000000000007918 */ /* 0x000fd00000000000 */
[----:B------:R-:W2:-:S00]  /*49d0*/  USETMAXREG.DEALLOC.CTAPOOL 0x28 ;  /* 0x00000028000079c8 */ /* 0x000e8000080e0500 */
[----:B--2---:R-:W-:-:S13]  /*49e0*/  ISETP.NE.AND P0, PT, R0, 0x1, PT ;  /* 0x000000010000780c */ /* 0x004fda0003f05270 */
[----:B------:R-:W-:Y:S05]  /*49f0*/  @!P0 BRA `(.L_x_14) ;  /* 0x0000002000d08947 */ /* 0x000fea0003800000 */
[----:B------:R-:W-:Y:S05]  /*4a00*/  @!P4 BRA `(.L_x_86) ;  /* 0x000000100054c947 */ /* 0x000fea0003800000 */
[----:B------:R-:W-:-:S04]  /*4a10*/  PRMT R3, R3, 0x9910, RZ ;  /* 0x0000991003037816 */ /* 0x000fc800000000ff */
[----:B------:R-:W-:-:S04]  /*4a20*/  ISETP.NE.AND P0, PT, R3, RZ, PT ;  /* 0x000000ff0300720c */ /* 0x000fc80003f05270 */
[----:B------:R-:W-:-:S13]  /*4a30*/  ISETP.NE.OR P0, PT, R0, 0x2, !P0 ;  /* 0x000000020000780c */ /* 0x000fda0004705670 */
[----:B------:R-:W-:Y:S05]  /*4a40*/  @P0 BRA `(.L_x_14) ;  /* 0x0000002000bc0947 */ /* 0x000fea0003800000 */
[----:B------:R-:W-:-:S13]  /*4a50*/  LOP3.LUT P1, RZ, R10, 0xff, RZ, 0xc0, !PT ;  /* 0x000000ff0aff7812 */ /* 0x000fda000782c0ff */
[----:B------:R-:W-:Y:S05]  /*4a60*/  @!P1 BRA `(.L_x_87) ;  /* 0x0000000000189947 */ /* 0x000fea0003800000 */
[----:B------:R-:W-:Y:S01]  /*4a70*/  UMOV UR4, 0x400 ;  /* 0x0000040000047882 */ /* 0x000fe20000000000 */
[----:B------:R-:W-:Y:S01]  /*4a80*/  IMAD.MOV.U32 R0, RZ, RZ, RZ ;  /* 0x000000ffff007224 */ /* 0x000fe200078e00ff */
[----:B-1----:R-:W-:-:S04]  /*4a90*/  ULEA UR4, UR44, UR4, 0x18 ;  /* 0x000000042c047291 */ /* 0x002fc8000f8ec03f */
[----:B------:R-:W-:-:S05]  /*4aa0*/  SHF.L.U32 R0, R0, 0x1f, RZ ;  /* 0x0000001f00007819 */ /* 0x000fca00000006ff */
[----:B------:R-:W1:Y:S02]  /*4ab0*/  SYNCS.PHASECHK.TRANS64.TRYWAIT P0, [UR4+0xb8], R0 ;  /* 0x0000b800ff0075a7 */ /* 0x000e640008000144 */
[----:B-1----:R-:W-:Y:S05]  /*4ac0*/  @!P0 BRA `(.L_x_88) ;  /* 0x0000002000f88947 */ /* 0x002fea0003800000 */
.L_x_87:
[----:B------:R-:W-:Y:S01]  /*4ad0*/  PRMT R9, RZ, 0x7610, R9 ;  /* 0x00007610ff097816 */ /* 0x000fe20000000009 */
[----:B------:R-:W-:Y:S06]  /*4ae0*/  @P2 BRA `(.L_x_89) ;  /* 0x0000000000242947 */ /* 0x000fec0003800000 */
[----:B------:R-:W-:Y:S02]  /*4af0*/  ULDC.64 UR4, c[0x0][0x588] ;  /* 0x0001620000047ab9 */ /* 0x000fe40000000a00 */
[----:B------:R-:W-:-:S04]  /*4b00*/  ISETP.NE.U32.AND P0, PT, RZ, UR4, PT ;  /* 0x00000004ff007c0c */ /* 0x000fc8000bf05070 */
[----:B------:R-:W-:-:S13]  /*4b10*/  ISETP.NE.AND.EX P0, PT, RZ, UR5, PT, P0 ;  /* 0x00000005ff007c0c */ /* 0x000fda000bf05300 */
[----:B------:R-:W-:Y:S05]  /*4b20*/  @!P0 BRA `(.L_x_90) ;  /* 0x00000000000c8947 */ /* 0x000fea0003800000 */
[----:B------:R2:W5:Y:S01]  /*4b30*/  LDG.E R11, desc[UR54][R4.64] ;  /* 0x00000036040b7981 */ /* 0x000562000c1e1900 */
[----:B------:R-:W-:Y:S01]  /*4b40*/  IMAD.MOV.U32 R9, RZ, RZ, 0x1 ;  /* 0x00000001ff097424 */ /* 0x000fe200078e00ff */
[----:B------:R-:W-:Y:S06]  /*4b50*/  BRA `(.L_x_89) ;  /* 0x0000000000087947 */ /* 0x000fec0003800000 */
.L_x_90:
[----:B------:R-:W3:Y:S01]  /*4b60*/  LDC R11, c[0x0][0x580] ;  /* 0x00016000ff0b7b82 */ /* 0x000ee20000000800 */
[----:B------:R-:W-:-:S07]  /*4b70*/  IMAD.MOV.U32 R9, RZ, RZ, 0x1 ;  /* 0x00000001ff097424 */ /* 0x000fce00078e00ff */
.L_x_89:
[----:B------:R-:W-:Y:S01]  /*4b80*/  UMOV UR4, URZ ;  /* 0x0000003f00047c82 */ /* 0x000fe20008000000 */
[----:B-1----:R-:W-:Y:S01]  /*4b90*/  IMAD.MOV.U32 R0, RZ, RZ, 0x1 ;  /* 0x00000001ff007424 */ /* 0x002fe200078e00ff */
[----:B------:R-:W-:Y:S06]  /*4ba0*/  @!P1 BRA `(.L_x_91) ;  /* 0x0000000c00489947 */ /* 0x000fec0003800000 */
[----:B------:R-:W1:Y:S01]  /*4bb0*/  LDC R3, c[0x0][0x8a8] ;  /* 0x00022a00ff037b82 */ /* 0x000e620000000800 */
[----:B------:R-:W-:Y:S01]  /*4bc0*/  IMAD.MOV.U32 R0, RZ, RZ, -0x1 ;  /* 0xffffffffff007424 */ /* 0x000fe200078e00ff */
[----:B------:R-:W-:Y:S01]  /*4bd0*/  ULDC UR5, c[0x0][0x900] ;  /* 0x0002400000057ab9 */ /* 0x000fe20000000800 */
[----:B------:R-:W-:Y:S01]  /*4be0*/  LOP3.LUT R10, R19, 0x2, RZ, 0xfc, !PT ;  /* 0x00000002130a7812 */ /* 0x000fe200078efcff */
[----:B------:R-:W-:Y:S01]  /*4bf0*/  ULDC.64 UR14, c[0x0][0x198] ;  /* 0x00006600000e7ab9 */ /* 0x000fe20000000a00 */
[----:B------:R-:W-:Y:S01]  /*4c00*/  UMOV UR4, URZ ;  /* 0x0000003f00047c82 */ /* 0x000fe20008000000 */
[----:B------:R-:W-:Y:S01]  /*4c10*/  SHF.L.U32 R8, R0, UR5, RZ ;  /* 0x0000000500087c19 */ /* 0x000fe200080006ff */
[----:B------:R-:W-:Y:S01]  /*4c20*/  IMAD.MOV.U32 R0, RZ, RZ, 0x1 ;  /* 0x00000001ff007424 */ /* 0x000fe200078e00ff */
[----:B------:R-:W-:Y:S02]  /*4c30*/  USHF.L.U32 UR13, UR46, UR5, URZ ;  /* 0x000000052e0d7299 */ /* 0x000fe4000800063f */
[----:B------:R-:W-:Y:S01]  /*4c40*/  LOP3.LUT R8, RZ, R8, RZ, 0x33, !PT ;  /* 0x00000008ff087212 */ /* 0x000fe200078e33ff */
[----:B------:R-:W-:Y:S01]  /*4c50*/  ULDC.64 UR22, c[0x0][0x588] ;  /* 0x0001620000167ab9 */ /* 0x000fe20000000a00 */
[----:B------:R-:W-:Y:S01]  /*4c60*/  ULDC.64 UR24, c[0x0][0x8f8] ;  /* 0x00023e0000187ab9 */ /* 0x000fe20000000a00 */
[----:B------:R-:W-:Y:S01]  /*4c70*/  ULDC.64 UR26, c[0x0][0x590] ;  /* 0x00016400001a7ab9 */ /* 0x000fe20000000a00 */
[----:B-1----:R-:W-:-:S07]  /*4c80*/  VIADD R3, R3, 0xffffffff ;  /* 0xffffffff03037836 */ /* 0x002fce0000000000 */
.L_x_111:
[----:B------:R-:W-:Y:S02]  /*4c90*/  ISETP.NE.U32.AND P0, PT, RZ, UR26, PT ;  /* 0x0000001aff007c0c */ /* 0x000fe4000bf05070 */
[----:B------:R-:W-:Y:S02]  /*4ca0*/  R2UR UR19, R20 ;  /* 0x00000000141372ca */ /* 0x000fe400000e0000 */
[----:B------:R-:W-:Y:S02]  /*4cb0*/  R2UR UR18, R13 ;  /* 0x000000000d1272ca */ /* 0x000fe400000e0000 */
[----:B------:R-:W-:-:S09]  /*4cc0*/  ISETP.NE.AND.EX P0, PT, RZ, UR27, PT, P0 ;  /* 0x0000001bff007c0c */ /* 0x000fd2000bf05300 */
[----:B------:R-:W-:Y:S02]  /*4cd0*/  USHF.L.U32 UR19, UR19, 0x7, URZ ;  /* 0x0000000713137899 */ /* 0x000fe4000800063f */
[----:B------:R-:W-:Y:S02]  /*4ce0*/  USHF.L.U32 UR18, UR18, 0x6, URZ ;  /* 0x0000000612127899 */ /* 0x000fe4000800063f */
[----:B------:R-:W-:Y:S10]  /*4cf0*/  @!P0 BRA `(.L_x_92) ;  /* 0x00000000002c8947 */ /* 0x000ff40003800000 */
[----:B------:R-:W-:-:S04]  /*4d00*/  ISETP.NE.U32.AND P1, PT, RZ, UR22, PT ;  /* 0x00000016ff007c0c */ /* 0x000fc8000bf25070 */
[----:B------:R-:W-:-:S13]  /*4d10*/  ISETP.NE.AND.EX P1, PT, RZ, UR23, PT, P1 ;  /* 0x00000017ff007c0c */ /* 0x000fda000bf25310 */
[----:B------:R-:W-:Y:S05]  /*4d20*/  @!P1 BRA `(.L_x_93) ;  /* 0x0000000000189947 */ /* 0x000fea0003800000 */
[----:B--2---:R-:W1:Y:S01]  /*4d30*/  LDC.64 R4, c[0x0][0x588] ;  /* 0x00016200ff047b82 */ /* 0x004e620000000a00 */
[----:B------:R-:W-:-:S04]  /*4d40*/  IMAD R7, R12, UR26, RZ ;  /* 0x0000001a0c077c24 */ /* 0x000fc8000f8e02ff */
[----:B-1----:R-:W-:-:S05]  /*4d50*/  IMAD.WIDE R4, R7, 0x4, R4 ;  /* 0x0000000407047825 */ /* 0x002fca00078e0204 */
[----:B---3-5:R1:W5:Y:S01]  /*4d60*/  LDG.E R11, desc[UR54][R4.64] ;  /* 0x00000036040b7981 */ /* 0x028362000c1e1900 */
[----:B------:R-:W-:Y:S01]  /*4d70*/  IMAD.MOV.U32 R9, RZ, RZ, 0x1 ;  /* 0x00000001ff097424 */ /* 0x000fe200078e00ff */
[----:B------:R-:W-:Y:S06]  /*4d80*/  BRA `(.L_x_92) ;  /* 0x0000000000087947 */ /* 0x000fec0003800000 */
.L_x_93:
[----:B---3-5:R-:W4:Y:S01]  /*4d90*/  LDC R11, c[0x0][0x580] ;  /* 0x00016000ff0b7b82 */ /* 0x028f220000000800 */
[----:B------:R-:W-:-:S07]  /*4da0*/  IMAD.MOV.U32 R9, RZ, RZ, 0x1 ;  /* 0x00000001ff097424 */ /* 0x000fce00078e00ff */
.L_x_92:
[----:B------:R-:W-:Y:S05]  /*4db0*/  @!P0 BRA `(.L_x_94) ;  /* 0x00000000001c8947 */ /* 0x000fea0003800000 */
[----:B------:R-:W-:-:S13]  /*4dc0*/  LOP3.LUT P2, RZ, R9, 0xff, RZ, 0xc0, !PT ;  /* 0x000000ff09ff7812 */ /* 0x000fda000784c0ff */
[----:B-12---:R-:W1:Y:S02]  /*4dd0*/  @!P2 LDC.64 R4, c[0x0][0x588] ;  /* 0x00016200ff04ab82 */ /* 0x006e640000000a00 */
[----:B-1----:R-:W-:-:S04]  /*4de0*/  @!P2 ISETP.NE.U32.AND P0, PT, R4, RZ, PT ;  /* 0x000000ff0400a20c */ /* 0x002fc80003f05070 */
[----:B------:R-:W-:Y:S02]  /*4df0*/  @!P2 ISETP.NE.AND.EX P1, PT, R5, RZ, PT, P0 ;  /* 0x000000ff0500a20c */ /* 0x000fe40003f25300 */
[----:B---345:R-:W-:Y:S02]  /*4e00*/  @P2 FSETP.EQ.AND P0, PT, R11, RZ, PT ;  /* 0x000000ff0b00220b */ /* 0x038fe40003f02000 */
[----:B------:R-:W-:Y:S01]  /*4e10*/  @!P2 PLOP3.LUT P0, PT, P1, PT, PT, 0x8, 0x0 ;  /* 0x000000000000a81c */ /* 0x000fe20000f0e170 */
[----:B------:R-:W-:-:S12]  /*4e20*/  BRA `(.L_x_95) ;  /* 0x0000000000047947 */ /* 0x000fd80003800000 */
.L_x_94:
[----:B---345:R-:W-:-:S13]  /*4e30*/  FSETP.EQ.AND P0, PT, R11, RZ, PT ;  /* 0x000000ff0b00720b */ /* 0x038fda0003f02000 */
.L_x_95:
[----:B------:R-:W-:Y:S02]  /*4e40*/  ISETP.NE.AND P2, PT, R10, 0x3, PT ;  /* 0x000000030a00780c */ /* 0x000fe40003f45270 */
[----:B------:R-:W-:-:S04]  /*4e50*/  ELECT P1, URZ, PT ;  /* 0x00000000003f782f */ /* 0x000fc80003820000 */
[----:B------:R-:W-:-:S07]  /*4e60*/  PLOP3.LUT P0, PT, P1, P0, PT, 0x20, 0x0 ;  /* 0x000000000000781c */ /* 0x000fce0000f00470 */
[----:B------:R-:W-:Y:S06]  /*4e70*/  @!P2 BRA `(.L_x_96) ;  /* 0x000000000004a947 */ /* 0x000fec0003800000 */
[----:B------:R-:W-:Y:S01]  /*4e80*/  BPT.TRAP 0x1 ;  /* 0x000000040000795c */ /* 0x000fe20000300000 */
.L_x_96:
[----:B------:R-:W3:Y:S01]  /*4e90*/  S2UR UR44, SR_CgaCtaId ;  /* 0x00000000002c79c3 */ /* 0x000ee20000008800 */
[----:B------:R-:W-:Y:S01]  /*4ea0*/  UMOV UR5, 0x400 ;  /* 0x0000040000057882 */ /* 0x000fe20000000000 */
[----:B-12---:R-:W-:Y:S01]  /*4eb0*/  SHF.L.U32 R4, R0, 0x1f, RZ ;  /* 0x0000001f00047819 */ /* 0x006fe200000006ff */
[----:B---3--:R-:W-:-:S04]  /*4ec0*/  ULEA UR6, UR44, UR5, 0x18 ;  /* 0x000000052c067291 */ /* 0x008fc8000f8ec03f */
[----:B------:R-:W-:-:S09]  /*4ed0*/  ULEA UR5, UR4, UR6, 0x3 ;  /* 0x0000000604057291 */ /* 0x000fd2000f8e183f */
[----:B------:R-:W1:Y:S02]  /*4ee0*/  SYNCS.PHASECHK.TRANS64.TRYWAIT P1, [UR5+0x98], R4 ;  /* 0x00009804ff0075a7 */ /* 0x000e640008020145 */
[----:B-1----:R-:W-:Y:S05]  /*4ef0*/  @!P1 BRA `(.L_x_97) ;  /* 0x0000002000049947 */ /* 0x002fea0003800000 */
.L_x_142:
[----:B------:R-:W-:Y:S04]  /*4f00*/  BSSY B0, `(.L_x_98) ;  /* 0x000000f000007945 */ /* 0x000fe80003800000 */
[----:B------:R-:W-:Y:S05]  /*4f10*/  @!P0 BRA `(.L_x_99) ;  /* 0x0000000000348947 */ /* 0x000fea0003800000 */
[----:B------:R-:W-:Y:S01]  /*4f20*/  ULEA UR16, UR4, UR6, 0xd ;  /* 0x0000000604107291 */ /* 0x000fe2000f8e683f */
[----:B------:R-:W-:Y:S01]  /*4f30*/  R2UR UR20, R12 ;  /* 0x000000000c1472ca */ /* 0x000fe200000e0000 */
[----:B------:R-:W-:Y:S02]  /*4f40*/  UIADD3 UR8, UP0, UR14, 0x3f0, URZ ;  /* 0x000003f00e087890 */ /* 0x000fe4000ff1e03f */
[----:B------:R-:W-:Y:S02]  /*4f50*/  UIADD3 UR17, UR5, 0x80, URZ ;  /* 0x0000008005117890 */ /* 0x000fe4000fffe03f */
[----:B------:R-:W-:Y:S02]  /*4f60*/  UIADD3 UR16, UR16, 0x200, URZ ;  /* 0x0000020010107890 */ /* 0x000fe4000fffe03f */
[----:B------:R-:W-:Y:S01]  /*4f70*/  UIADD3.X UR9, URZ, UR15, URZ, UP0, !UPT ;  /* 0x0000000f3f097290 */ /* 0x000fe200087fe43f */
[----:B------:R-:W-:Y:S01]  /*4f80*/  UMOV UR10, 0x0 ;  /* 0x00000000000a7882 */ /* 0x000fe20000000000 */
[----:B------:R-:W-:-:S07]  /*4f90*/  UMOV UR11, 0x10000000 ;  /* 0x10000000000b7882 */ /* 0x000fce0000000000 */
[----:B------:R2:W-:Y:S02]  /*4fa0*/  UTMALDG.3D [UR16], [UR8], desc[UR10] ;  /* 0x00000a10080075b4 */ /* 0x0005e40008011000 */
[----:B--2---:R-:W-:Y:S05]  /*4fb0*/  @!P2 BRA `(.L_x_100) ;  /* 0x000000000004a947 */ /* 0x004fea0003800000 */
[----:B------:R-:W-:Y:S01]  /*4fc0*/  BPT.TRAP 0x1 ;  /* 0x000000040000795c */ /* 0x000fe20000300000 */
.L_x_100:
[----:B-1----:R-:W1:Y:S02]  /*4fd0*/  LDC R4, c[0x0][0x800] ;  /* 0x00020000ff047b82 */ /* 0x002e640000000800 */
[----:B-1----:R2:W-:Y:S02]  /*4fe0*/  SYNCS.ARRIVE.TRANS64.RED.A0TR RZ, [UR5+0x80], R4 ;  /* 0x00008004ffff79a7 */ /* 0x0025e40008300405 */
.L_x_99:
[----:B------:R-:W-:Y:S05]  /*4ff0*/  BSYNC B0 ;  /* 0x0000000000007941 */ /* 0x000fea0003800000 */
.L_x_98:
[----:B------:R-:W-:Y:S05]  /*5000*/  @!P2 BRA `(.L_x_101) ;  /* 0x000000000004a947 */ /* 0x000fea0003800000 */
[----:B------:R-:W-:Y:S01]  /*5010*/  BPT.TRAP 0x1 ;  /* 0x000000040000795c */ /* 0x000fe20000300000 */
.L_x_101:
[----:B------:R-:W-:Y:S02]  /*5020*/  UIADD3 UR5, UR5, 0x80, URZ ;  /* 0x0000008005057890 */ /* 0x000fe4000fffe03f */
[----:B------:R-:W-:Y:S02]  /*5030*/  UIADD3 UR4, UR4, 0x1, URZ ;  /* 0x0000000104047890 */ /* 0x000fe4000fffe03f */
[----:B------:R-:W-:Y:S02]  /*5040*/  UPRMT UR5, UR44, 0x654, UR5 ;  /* 0x000006542c057896 */ /* 0x000fe40008000005 */
[----:B------:R-:W-:-:S04]  /*5050*/  UISETP.NE.AND UP0, UPT, UR4, 0x3, UPT ;  /* 0x000000030400788c */ /* 0x000fc8000bf05270 */
[----:B------:R-:W-:-:S03]  /*5060*/  USEL UR7, URZ, 0x1, UP0 ;  /* 0x000000013f077887 */ /* 0x000fc60008000000 */
[----:B------:R-:W-:Y:S01]  /*5070*/  SYNCS.ARRIVE.TRANS64.RED.A1T0 RZ, [UR5], RZ ;  /* 0x000000ffffff79a7 */ /* 0x000fe20008100405 */
[----:B------:R-:W-:Y:S02]  /*5080*/  USEL UR5, UR4, URZ, UP0 ;  /* 0x0000003f04057287 */ /* 0x000fe40008000000 */
[----:B-1----:R-:W-:Y:S01]  /*5090*/  LOP3.LUT R5, R0, UR7, RZ, 0x3c, !PT ;  /* 0x0000000700057c12 */ /* 0x002fe2000f8e3cff */
[----:B------:R-:W-:Y:S09]  /*50a0*/  @!P2 BRA `(.L_x_102) ;  /* 0x000000000004a947 */ /* 0x000ff20003800000 */
[----:B------:R-:W-:Y:S01]  /*50b0*/  BPT.TRAP 0x1 ;  /* 0x000000040000795c */ /* 0x000fe20000300000 */
.L_x_102:
[----:B------:R-:W-:Y:S01]  /*50c0*/  ULEA UR4, UR5, UR6, 0x3 ;  /* 0x0000000605047291 */ /* 0x000fe2000f8e183f */
[----:B------:R-:W-:-:S08]  /*50d0*/  SHF.L.U32 R0, R5, 0x1f, RZ ;  /* 0x0000001f05007819 */ /* 0x000fd000000006ff */
[----:B------:R-:W1:Y:S02]  /*50e0*/  SYNCS.PHASECHK.TRANS64.TRYWAIT P1, [UR4+0x98], R0 ;  /* 0x00009800ff0075a7 */ /* 0x000e640008020144 */
[----:B-1----:R-:W-:Y:S05]  /*50f0*/  @!P1 BRA `(.L_x_103) ;  /* 0x0000001c009c9947 */ /* 0x002fea0003800000 */
.L_x_143:
[----:B------:R-:W-:Y:S04]  /*5100*/  BSSY B0, `(.L_x_104) ;  /* 0x0000011000007945 */ /* 0x000fe80003800000 */
[----:B------:R-:W-:Y:S05]  /*5110*/  @!P0 BRA `(.L_x_105) ;  /* 0x00000000003c8947 */ /* 0x000fea0003800000 */
[----:B------:R-:W-:Y:S01]  /*5120*/  ULEA UR8, UR5, UR6, 0xd ;  /* 0x0000000605087291 */ /* 0x000fe2000f8e683f */
[----:B------:R-:W-:Y:S01]  /*5130*/  R2UR UR12, R12 ;  /* 0x000000000c0c72ca */ /* 0x000fe200000e0000 */
[----:B------:R-:W-:Y:S02]  /*5140*/  UIADD3 UR16, UP0, UR14, 0x3f0, URZ ;  /* 0x000003f00e107890 */ /* 0x000fe4000ff1e03f */
[----:B------:R-:W-:Y:S02]  /*5150*/  UIADD3 UR10, UR18, 0x20, URZ ;  /* 0x00000020120a7890 */ /* 0x000fe4000fffe03f */
[----:B------:R-:W-:Y:S02]  /*5160*/  UIADD3 UR9, UR4, 0x80, URZ ;  /* 0x0000008004097890 */ /* 0x000fe4000fffe03f */
[----:B------:R-:W-:Y:S02]  /*5170*/  UIADD3 UR8, UR8, 0x200, URZ ;  /* 0x0000020008087890 */ /* 0x000fe4000fffe03f */
[----:B------:R-:W-:Y:S01]  /*5180*/  UIADD3.X UR17, URZ, UR15, URZ, UP0, !UPT ;  /* 0x0000000f3f117290 */ /* 0x000fe200087fe43f */
[----:B------:R-:W-:Y:S01]  /*5190*/  UMOV UR20, 0x0 ;  /* 0x0000000000147882 */ /* 0x000fe20000000000 */
[----:B------:R-:W-:Y:S01]  /*51a0*/  UMOV UR21, 0x10000000 ;  /* 0x1000000000157882 */ /* 0x000fe20000000000 */
[----:B------:R-:W-:-:S06]  /*51b0*/  UMOV UR11, UR19 ;  /* 0x00000013000b7c82 */ /* 0x000fcc0008000000 */
[----:B------:R3:W-:Y:S02]  /*51c0*/  UTMALDG.3D [UR8], [UR16], desc[UR20] ;  /* 0x00001408100075b4 */ /* 0x0007e40008011000 */
[----:B---3--:R-:W-:Y:S05]  /*51d0*/  @!P2 BRA `(.L_x_106) ;  /* 0x000000000004a947 */ /* 0x008fea0003800000 */
[----:B------:R-:W-:Y:S01]  /*51e0*/  BPT.TRAP 0x1 ;  /* 0x000000040000795c */ /* 0x000fe20000300000 */
.L_x_106:
[----:B-1----:R-:W1:Y:S02]  /*51f0*/  LDC R0, c[0x0][0x800] ;  /* 0x00020000ff007b82 */ /* 0x002e640000000800 */
[----:B-1----:R3:W-:Y:S02]  /*5200*/  SYNCS.ARRIVE.TRANS64.RED.A0TR RZ, [UR4+0x80], R0 ;  /* 0x00008000ffff79a7 */ /* 0x0027e40008300404 */
.L_x_105:
[----:B------:R-:W-:Y:S05]  /*5210*/  BSYNC B0 ;  /* 0x0000000000007941 */ /* 0x000fea0003800000 */
.L_x_104:
[----:B------:R-:W-:Y:S05]  /*5220*/  @!P2 BRA `(.L_x_107) ;  /* 0x000000000004a947 */ /* 0x000fea0003800000 */
[----:B------:R-:W-:Y:S01]  /*5230*/  BPT.TRAP 0x1 ;  /* 0x000000040000795c */ /* 0x000fe20000300000 */
.L_x_107:
[----:B------:R-:W-:Y:S01]  /*5240*/  UIADD3 UR4, UR4, 0x80, URZ ;  /* 0x0000008004047890 */ /* 0x000fe2000fffe03f */
[----:B------:R-:W-:Y:S01]  /*5250*/  IADD3 R16, P0, R16, UR52, RZ ;  /* 0x0000003410107c10 */ /* 0x000fe2000ff1e0ff */
[----:B------:R-:W-:Y:S01]  /*5260*/  IMAD.MOV.U32 R20, RZ, RZ, -0x1 ;  /* 0xffffffffff147424 */ /* 0x000fe200078e00ff */
[----:B--2---:R-:W-:Y:S01]  /*5270*/  PRMT R4, RZ, 0x7610, R4 ;  /* 0x00007610ff047816 */ /* 0x004fe20000000004 */
[----:B------:R-:W-:Y:S01]  /*5280*/  UPRMT UR4, UR44, 0x654, UR4 ;  /* 0x000006542c047896 */ /* 0x000fe20008000004 */
[----:B------:R-:W-:Y:S01]  /*5290*/  IADD3.X R17, R17, UR45, RZ, P0, !PT ;  /* 0x0000002d11117c10 */ /* 0x000fe200087fe4ff */
[----:B------:R-:W-:Y:S01]  /*52a0*/  IMAD.MOV.U32 R13, RZ, RZ, -0x1 ;  /* 0xffffffffff0d7424 */ /* 0x000fe200078e00ff */
[----:B------:R-:W-:Y:S01]  /*52b0*/  ISETP.GE.U32.AND P0, PT, R16, UR24, PT ;  /* 0x0000001810007c0c */ /* 0x000fe2000bf06070 */
[----:B------:R-:W-:-:S03]  /*52c0*/  IMAD.MOV.U32 R12, RZ, RZ, -0x1 ;  /* 0xffffffffff0c7424 */ /* 0x000fc600078e00ff */
[----:B------:R-:W-:Y:S02]  /*52d0*/  ISETP.GE.U32.AND.EX P0, PT, R17, UR25, PT, P0 ;  /* 0x0000001911007c0c */ /* 0x000fe4000bf06100 */
[----:B------:R-:W-:Y:S01]  /*52e0*/  SYNCS.ARRIVE.TRANS64.RED.A1T0 RZ, [UR4], RZ ;  /* 0x000000ffffff79a7 */ /* 0x000fe20008100404 */
[----:B------:R-:W-:-:S04]  /*52f0*/  UIADD3 UR4, UR5, 0x1, URZ ;  /* 0x0000000105047890 */ /* 0x000fc8000fffe03f */
[----:B------:R-:W-:-:S04]  /*5300*/  UISETP.NE.AND UP0, UPT, UR4, 0x3, UPT ;  /* 0x000000030400788c */ /* 0x000fc8000bf05270 */
[----:B------:R-:W-:Y:S02]  /*5310*/  USEL UR5, URZ, 0x1, UP0 ;  /* 0x000000013f057887 */ /* 0x000fe40008000000 */
[----:B------:R-:W-:-:S04]  /*5320*/  USEL UR4, UR4, URZ, UP0 ;  /* 0x0000003f04047287 */ /* 0x000fc80008000000 */
[----:B-1-3--:R-:W-:Y:S01]  /*5330*/  LOP3.LUT R0, R5, UR5, RZ, 0x3c, !PT ;  /* 0x0000000505007c12 */ /* 0x00afe2000f8e3cff */
[----:B------:R-:W-:Y:S07]  /*5340*/  @P0 BRA `(.L_x_108) ;  /* 0x0000000400580947 */ /* 0x000fee0003800000 */
[----:B------:R-:W1:Y:S01]  /*5350*/  S2R R15, SR_CTAID.X ;  /* 0x00000000000f7919 */ /* 0x000e620000002500 */
[----:B------:R-:W2:Y:S01]  /*5360*/  LDC.64 R12, c[0x0][0x8d0] ;  /* 0x00023400ff0c7b82 */ /* 0x000ea20000000a00 */
[----:B------:R-:W-:Y:S01]  /*5370*/  ULDC UR5, c[0x0][0x150] ;  /* 0x0000540000057ab9 */ /* 0x000fe20000000800 */
[----:B------:R-:W-:Y:S01]  /*5380*/  IMAD.MOV.U32 R7, RZ, RZ, R16 ;  /* 0x000000ffff077224 */ /* 0x000fe200078e0010 */
[----:B------:R-:W3:Y:S01]  /*5390*/  S2R R18, SR_CTAID.Y ;  /* 0x0000000000127919 */ /* 0x000ee20000002600 */
[----:B------:R-:W-:-:S04]  /*53a0*/  IMAD.MOV.U32 R21, RZ, RZ, R17 ;  /* 0x000000ffff157224 */ /* 0x000fc800078e0011 */
[----:B------:R-:W4:Y:S08]  /*53b0*/  LDC R22, c[0x0][0x144] ;  /* 0x00005100ff167b82 */ /* 0x000f300000000800 */
[----:B------:R-:W4:Y:S01]  /*53c0*/  LDC R20, c[0x0][0x8d8] ;  /* 0x00023600ff147b82 */ /* 0x000f220000000800 */
[----:B--2---:R-:W-:-:S04]  /*53d0*/  ISETP.NE.U32.AND P0, PT, R12, RZ, PT ;  /* 0x000000ff0c00720c */ /* 0x004fc80003f05070 */
[----:B------:R-:W-:Y:S02]  /*53e0*/  ISETP.NE.AND.EX P0, PT, R13, RZ, PT, P0 ;  /* 0x000000ff0d00720c */ /* 0x000fe40003f05300 */
[----:B-1----:R-:W-:Y:S02]  /*53f0*/  I2FP.F32.U32 R4, R15 ;  /* 0x0000000f00047245 */ /* 0x002fe40000201000 */
[----:B---3--:R-:W-:-:S03]  /*5400*/  I2FP.F32.U32 R23, R18 ;  /* 0x0000001200177245 */ /* 0x008fc60000201000 */
[----:B------:R-:W-:-:S04]  /*5410*/  FMUL R4, R4, UR5 ;  /* 0x0000000504047c20 */ /* 0x000fc80008400000 */
[----:B------:R1:W2:Y:S02]  /*5420*/  F2I.U32.TRUNC.NTZ R14, R4 ;  /* 0x00000004000e7305 */ /* 0x0002a4000020f000 */
[----:B----4-:R-:W-:Y:S05]  /*5430*/  @!P0 BRA `(.L_x_109) ;  /* 0x0000000000308947 */ /* 0x010fea0003800000 */
[----:B------:R-:W3:Y:S02]  /*5440*/  LDC R5, c[0x0][0x8dc] ;  /* 0x00023700ff057b82 */ /* 0x000ee40000000800 */
[----:B---3--:R-:W-:-:S05]  /*5450*/  IADD3 R5, P0, R16, R5, RZ ;  /* 0x0000000510057210 */ /* 0x008fca0007f1e0ff */
[----:B------:R-:W-:-:S04]  /*5460*/  IMAD.X R21, RZ, RZ, R17, P0 ;  /* 0x000000ffff157224 */ /* 0x000fc800000e0611 */
[----:B------:R-:W-:-:S04]  /*5470*/  IMAD.WIDE.U32 R6, R21, R12, RZ ;  /* 0x0000000c15067225 */ /* 0x000fc800078e00ff */
[----:B------:R-:W-:-:S04]  /*5480*/  IMAD.WIDE.U32 R6, P0, R5, R13, R6 ;  /* 0x0000000d05067225 */ /* 0x000fc80007800006 */
[----:B-1----:R-:W-:-:S04]  /*5490*/  IMAD.WIDE.U32 R4, R5, R12, RZ ;  /* 0x0000000c05047225 */ /* 0x002fc800078e00ff */
[----:B------:R-:W-:Y:S01]  /*54a0*/  IMAD.MOV.U32 R4, RZ, RZ, R7 ;  /* 0x000000ffff047224 */ /* 0x000fe200078e0007 */
[----:B------:R-:W-:Y:S01]  /*54b0*/  IADD3 RZ, P1, R5, R6, RZ ;  /* 0x0000000605ff7210 */ /* 0x000fe20007f3e0ff */
[----:B------:R-:W-:-:S04]  /*54c0*/  IMAD.X R5, RZ, RZ, RZ, P0 ;  /* 0x000000ffff057224 */ /* 0x000fc800000e06ff */
[----:B------:R-:W-:-:S04]  /*54d0*/  IMAD.WIDE.U32.X R4, R21, R13, R4, P1 ;  /* 0x0000000d15047225 */ /* 0x000fc800008e0404 */
[----:B------:R-:W-:Y:S02]  /*54e0*/  IMAD.MOV.U32 R7, RZ, RZ, R4 ;  /* 0x000000ffff077224 */ /* 0x000fe400078e0004 */
[----:B------:R-:W-:-:S07]  /*54f0*/  IMAD.MOV.U32 R21, RZ, RZ, R5 ;  /* 0x000000ffff157224 */ /* 0x000fce00078e0005 */
.L_x_109:
[----:B------:R-:W-:Y:S01]  /*5500*/  ULDC UR5, c[0x0][0x154] ;  /* 0x0000550000057ab9 */ /* 0x000fe20000000800 */
[----:B------:R-:W3:Y:S01]  /*5510*/  LDC R13, c[0x0][0x148] ;  /* 0x00005200ff0d7b82 */ /* 0x000ee20000000800 */
[----:B------:R-:W-:Y:S01]  /*5520*/  FMUL R23, R23, UR5 ;  /* 0x0000000517177c20 */ /* 0x000fe20008400000 */
[----:B------:R-:W-:Y:S01]  /*5530*/  ISETP.NE.AND P2, PT, R2, 0x1, PT ;  /* 0x000000010200780c */ /* 0x000fe20003f45270 */
[----:B--2---:R-:W-:Y:S01]  /*5540*/  IMAD.MOV R6, RZ, RZ, -R14 ;  /* 0x000000ffff067224 */ /* 0x004fe200078e0a0e */
[-CC-:B------:R-:W-:Y:S02]  /*5550*/  SHF.R.U64 R14, R7, R20.reuse, R21.reuse ;  /* 0x00000014070e7219 */ /* 0x180fe40000001215 */
[----:B------:R-:W-:Y:S01]  /*5560*/  SHF.R.U32.HI R20, RZ, R20, R21 ;  /* 0x00000014ff147219 */ /* 0x000fe20000011615 */
[----:B------:R-:W2:Y:S01]  /*5570*/  F2I.U32.TRUNC.NTZ R23, R23 ;  /* 0x0000001700177305 */ /* 0x000ea2000020f000 */
[----:B-1----:R-:W1:Y:S01]  /*5580*/  LDC.64 R4, c[0x0][0x8c8] ;  /* 0x00023200ff047b82 */ /* 0x002e620000000a00 */
[----:B------:R-:W-:Y:S01]  /*5590*/  IADD3 R21, P0, RZ, -R14, RZ ;  /* 0x8000000eff157210 */ /* 0x000fe20007f1e0ff */
[----:B------:R-:W-:-:S04]  /*55a0*/  IMAD R15, R22, R6, R15 ;  /* 0x00000006160f7224 */ /* 0x000fc800078e020f */
[----:B------:R-:W-:Y:S02]  /*55b0*/  IMAD.X R7, RZ, RZ, ~R20, P0 ;  /* 0x000000ffff077224 */ /* 0x000fe400000e0e14 */
[----:B------:R-:W4:Y:S01]  /*55c0*/  LDC R24, c[0x0][0x8c0] ;  /* 0x00023000ff187b82 */ /* 0x000f220000000800 */
[----:B--2---:R-:W-:-:S07]  /*55d0*/  IMAD.MOV R12, RZ, RZ, -R23 ;  /* 0x000000ffff0c7224 */ /* 0x004fce00078e0a17 */
[----:B------:R-:W2:Y:S01]  /*55e0*/  LDC R27, c[0x0][0x900] ;  /* 0x00024000ff1b7b82 */ /* 0x000ea20000000800 */
[----:B---3--:R-:W-:-:S07]  /*55f0*/  @P2 IMAD R15, R13, R12, R18 ;  /* 0x0000000c0d0f2224 */ /* 0x008fce00078e0212 */
[----:B------:R-:W3:Y:S01]  /*5600*/  LDC.64 R12, c[0x0][0x8e8] ;  /* 0x00023a00ff0c7b82 */ /* 0x000ee20000000a00 */
[----:B-1----:R-:W-:-:S04]  /*5610*/  IMAD R6, R7, R4, RZ ;  /* 0x0000000407067224 */ /* 0x002fc800078e02ff */
[C---:B------:R-:W-:Y:S02]  /*5620*/  IMAD R7, R21.reuse, R5, R6 ;  /* 0x0000000515077224 */ /* 0x040fe400078e0206 */
[----:B------:R-:W-:Y:S01]  /*5630*/  IMAD.WIDE.U32 R4, R21, R4, R16 ;  /* 0x0000000415047225 */ /* 0x000fe200078e0010 */
[----:B------:R-:W1:Y:S03]  /*5640*/  LDC R6, c[0x0][0x8b0] ;  /* 0x00022c00ff067b82 */ /* 0x000e660000000800 */
[----:B------:R-:W-:-:S05]  /*5650*/  IMAD.IADD R5, R5, 0x1, R7 ;  /* 0x0000000105057824 */ /* 0x000fca00078e0207 */
[----:B------:R-:W2:Y:S01]  /*5660*/  LDC R25, c[0x0][0x8f0] ;  /* 0x00023c00ff197b82 */ /* 0x000ea20000000800 */
[-CC-:B----4-:R-:W-:Y:S02]  /*5670*/  SHF.R.U64 R22, R4, R24.reuse, R5.reuse ;  /* 0x0000001804167219 */ /* 0x190fe40000001205 */
[----:B------:R-:W-:-:S05]  /*5680*/  SHF.R.U32.HI R5, RZ, R24, R5 ;  /* 0x00000018ff057219 */ /* 0x000fca0000011605 */
[----:B------:R-:W4:Y:S01]  /*5690*/  LDC R21, c[0x0][0x8e0] ;  /* 0x00023800ff157b82 */ /* 0x000f220000000800 */
[----:B---3--:R-:W-:-:S04]  /*56a0*/  ISETP.NE.U32.AND P0, PT, R12, RZ, PT ;  /* 0x000000ff0c00720c */ /* 0x008fc80003f05070 */
[----:B------:R-:W-:-:S03]  /*56b0*/  ISETP.NE.AND.EX P0, PT, R13, RZ, PT, P0 ;  /* 0x000000ff0d00720c */ /* 0x000fc60003f05300 */
[----:B------:R-:W3:Y:S01]  /*56c0*/  LDC R20, c[0x0][0x8b8] ;  /* 0x00022e00ff147b82 */ /* 0x000ee20000000800 */
[-CC-:B-1----:R-:W-:Y:S02]  /*56d0*/  SHF.R.U64 R23, R22, R6.reuse, R5.reuse ;  /* 0x0000000616177219 */ /* 0x182fe40000001205 */
[----:B------:R-:W-:-:S04]  /*56e0*/  SHF.R.U32.HI R4, RZ, R6, R5 ;  /* 0x00000006ff047219 */ /* 0x000fc80000011605 */
[-CC-:B--2---:R-:W-:Y:S01]  /*56f0*/  SHF.R.U64 R24, R23, R27.reuse, R4.reuse ;  /* 0x0000001b17187219 */ /* 0x184fe20000001204 */
[----:B------:R-:W1:Y:S01]  /*5700*/  LDC R18, c[0x0][0x8a8] ;  /* 0x00022a00ff127b82 */ /* 0x000e620000000800 */
[----:B------:R-:W-:-:S03]  /*5710*/  SHF.R.U32.HI R27, RZ, R27, R4 ;  /* 0x0000001bff1b7219 */ /* 0x000fc60000011604 */
[----:B------:R-:W-:Y:S02]  /*5720*/  IMAD.MOV.U32 R4, RZ, RZ, R24 ;  /* 0x000000ffff047224 */ /* 0x000fe400078e0018 */
[----:B------:R-:W-:Y:S01]  /*5730*/  IMAD.MOV.U32 R5, RZ, RZ, R27 ;  /* 0x000000ffff057224 */ /* 0x000fe200078e001b */
[----:B------:R-:W-:Y:S06]  /*5740*/  @!P0 BRA `(.L_x_110) ;  /* 0x0000000000288947 */ /* 0x000fec0003800000 */
[----:B------:R-:W2:Y:S02]  /*5750*/  LDC R5, c[0x0][0x8f4] ;  /* 0x00023d00ff057b82 */ /* 0x000ea40000000800 */
[----:B--2---:R-:W-:-:S05]  /*5760*/  IADD3 R5, P0, R24, R5, RZ ;  /* 0x0000000518057210 */ /* 0x004fca0007f1e0ff */
[----:B------:R-:W-:-:S04]  /*5770*/  IMAD.X R27, RZ, RZ, R27, P0 ;  /* 0x000000ffff1b7224 */ /* 0x000fc800000e061b */
[----:B------:R-:W-:-:S04]  /*5780*/  IMAD.WIDE.U32 R6, R27, R12, RZ ;  /* 0x0000000c1b067225 */ /* 0x000fc800078e00ff */
[----:B------:R-:W-:-:S04]  /*5790*/  IMAD.WIDE.U32 R6, P0, R5, R13, R6 ;  /* 0x0000000d05067225 */ /* 0x000fc80007800006 */
[----:B------:R-:W-:-:S04]  /*57a0*/  IMAD.WIDE.U32 R4, R5, R12, RZ ;  /* 0x0000000c05047225 */ /* 0x000fc800078e00ff */
[----:B------:R-:W-:Y:S01]  /*57b0*/  IMAD.MOV.U32 R4, RZ, RZ, R7 ;  /* 0x000000ffff047224 */ /* 0x000fe200078e0007 */
[----:B------:R-:W-:Y:S01]  /*57c0*/  IADD3 RZ, P1, R5, R6, RZ ;  /* 0x0000000605ff7210 */ /* 0x000fe20007f3e0ff */
[----:B------:R-:W-:-:S04]  /*57d0*/  IMAD.X R5, RZ, RZ, RZ, P0 ;  /* 0x000000ffff057224 */ /* 0x000fc800000e06ff */
[----:B------:R-:W-:-:S08]  /*57e0*/  IMAD.WIDE.U32.X R4, R27, R13, R4, P1 ;  /* 0x0000000d1b047225 */ /* 0x000fd000008e0404 */
.L_x_110:
[----:B------:R-:W-:Y:S01]  /*57f0*/  SHF.R.U64 R4, R4, R25, R5 ;  /* 0x0000001904047219 */ /* 0x000fe20000001205 */
[----:B------:R-:W-:Y:S01]  /*5800*/  IMAD.MOV.U32 R12, RZ, RZ, R14 ;  /* 0x000000ffff0c7224 */ /* 0x000fe200078e000e */
[----:B------:R-:W-:Y:S02]  /*5810*/  LOP3.LUT R23, R23, R8, RZ, 0xc0, !PT ;  /* 0x0000000817177212 */ /* 0x000fe400078ec0ff */
[----:B------:R-:W-:Y:S01]  /*5820*/  LOP3.LUT R22, R22, R3, RZ, 0xc0, !PT ;  /* 0x0000000316167212 */ /* 0x000fe200078ec0ff */
[----:B------:R-:W-:Y:S02]  /*5830*/  IMAD.MOV R5, RZ, RZ, -R4 ;  /* 0x000000ffff057224 */ /* 0x000fe400078e0a04 */
[----:B------:R-:W-:Y:S02]  /*5840*/  IMAD R23, R4, UR13, R23 ;  /* 0x0000000d04177c24 */ /* 0x000fe4000f8e0217 */
[----:B----4-:R-:W-:Y:S02]  /*5850*/  IMAD R21, R5, R21, R24 ;  /* 0x0000001505157224 */ /* 0x010fe400078e0218 */
[----:B---3--:R-:W-:-:S02]  /*5860*/  IMAD R20, R23, R20, R15 ;  /* 0x0000001417147224 */ /* 0x008fc400078e020f */
[----:B-1----:R-:W-:Y:S02]  /*5870*/  IMAD R21, R21, R18, R22 ;  /* 0x0000001215157224 */ /* 0x002fe400078e0216 */
[----:B------:R-:W-:-:S03]  /*5880*/  IMAD.MOV.U32 R4, RZ, RZ, 0x1 ;  /* 0x00000001ff047424 */ /* 0x000fc600078e00ff */
[----:B------:R-:W-:Y:S02]  /*5890*/  SEL R13, R21, R20, !P2 ;  /* 0x00000014150d7207 */ /* 0x000fe40005000000 */
[----:B------:R-:W-:-:S07]  /*58a0*/  SEL R20, R20, R21, !P2 ;  /* 0x0000001514147207 */ /* 0x000fce0005000000 */
.L_x_108:
[----:B------:R-:W-:-:S13]  /*58b0*/  LOP3.LUT P0, RZ, R4, 0xff, RZ, 0xc0, !PT ;  /* 0x000000ff04ff7812 */ /* 0x000fda000780c0ff */
[----:B------:R-:W-:Y:S05]  /*58c0*/  @P0 BRA `(.L_x_111) ;  /* 0xfffffff000f00947 */ /* 0x000fea000383ffff */
.L_x_91:
[----:B------:R-:W-:-:S13]  /*58d0*/  ELECT P0, URZ, PT ;  /* 0x00000000003f782f */ /* 0x000fda0003800000 */
[----:B------:R-:W-:Y:S05]  /*58e0*/  @!P0 BRA `(.L_x_14) ;  /* 0x0000001400148947 */ /* 0x000fea0003800000 */
[----:B------:R-:W-:-:S04]  /*58f0*/  LOP3.LUT R19, R19, 0x2, RZ, 0xfc, !PT ;  /* 0x0000000213137812 */ /* 0x000fc800078efcff */
[----:B------:R-:W-:-:S13]  /*5900*/  ISETP.NE.AND P1, PT, R19, 0x3, PT ;  /* 0x000000031300780c */ /* 0x000fda0003f25270 */
[----:B------:R-:W-:Y:S05]  /*5910*/  @!P1 BRA `(.L_x_112) ;  /* 0x0000000000049947 */ /* 0x000fea0003800000 */
[----:B------:R-:W-:Y:S01]  /*5920*/  BPT.TRAP 0x1 ;  /* 0x000000040000795c */ /* 0x000fe20000300000 */
.L_x_112:
[----:B------:R-:W-:Y:S01]  /*5930*/  IMAD.U32 R7, RZ, RZ, UR44 ;  /* 0x0000002cff077e24 */ /* 0x000fe2000f8e00ff */
[----:B------:R-:W-:Y:S01]  /*5940*/  MOV R2, 0x400 ;  /* 0x0000040000027802 */ /* 0x000fe20000000f00 */
[----:B--2---:R-:W-:-:S03]  /*5950*/  IMAD.U32 R4, RZ, RZ, UR4 ;  /* 0x00000004ff047e24 */ /* 0x004fc6000f8e00ff */
[----:B------:R-:W-:Y:S02]  /*5960*/  LEA R7, R7, R2, 0x18 ;  /* 0x0000000207077211 */ /* 0x000fe400078ec0ff */
[----:B------:R-:W-:-:S03]  /*5970*/  SHF.L.U32 R2, R0, 0x1f, RZ ;  /* 0x0000001f00027819 */ /* 0x000fc600000006ff */
[----:B------:R-:W-:-:S04]  /*5980*/  IMAD R3, R4, 0x8, R7 ;  /* 0x0000000804037824 */ /* 0x000fc800078e0207 */
[----:B------:R-:W1:Y:S02]  /*5990*/  SYNCS.PHASECHK.TRANS64.TRYWAIT P0, [R3+URZ+0x98], R2 ;  /* 0x00009802030075a7 */ /* 0x000e64000800017f */
[----:B-1----:R-:W-:Y:S05]  /*59a0*/  @!P0 BRA `(.L_x_113) ;  /* 0x0000001400888947 */ /* 0x002fea0003800000 */
.L_x_144:
[----:B------:R-:W-:Y:S05]  /*59b0*/  @!P1 BRA `(.L_x_114) ;  /* 0x0000000000049947 */ /* 0x000fea0003800000 */
[----:B------:R-:W-:Y:S01]  /*59c0*/  BPT.TRAP 0x1 ;  /* 0x000000040000795c */ /* 0x000fe20000300000 */
.L_x_114:
[----:B------:R-:W-:-:S04]  /*59d0*/  UIADD3 UR5, UR4, 0x1, URZ ;  /* 0x0000000104057890 */ /* 0x000fc8000fffe03f */
[----:B------:R-:W-:Y:S02]  /*59e0*/  UISETP.NE.AND UP0, UPT, UR5, 0x3, UPT ;  /* 0x000000030500788c */ /* 0x000fe4000bf05270 */
[----:B-1----:R-:W-:Y:S02]  /*59f0*/  IMAD.U32 R2, RZ, RZ, UR5 ;  /* 0x00000005ff027e24 */ /* 0x002fe4000f8e00ff */
[----:B------:R-:W-:Y:S02]  /*5a00*/  USEL UR5, URZ, 0x1, UP0 ;  /* 0x000000013f057887 */ /* 0x000fe40008000000 */
[----:B------:R-:W-:-:S04]  /*5a10*/  PLOP3.LUT P0, PT, PT, PT, UP0, 0x80, 0x0 ;  /* 0x000000000000781c */ /* 0x000fc80003f0f008 */
[----:B------:R-:W-:Y:S02]  /*5a20*/  SEL R2, R2, RZ, P0 ;  /* 0x000000ff02027207 */ /* 0x000fe40000000000 */
[----:B------:R-:W-:-:S03]  /*5a30*/  LOP3.LUT R3, R0, UR5, RZ, 0x3c, !PT ;  /* 0x0000000500037c12 */ /* 0x000fc6000f8e3cff */
[----:B------:R-:W-:Y:S01]  /*5a40*/  IMAD R5, R2, 0x8, R7 ;  /* 0x0000000802057824 */ /* 0x000fe200078e0207 */
[----:B------:R-:W-:-:S04]  /*5a50*/  SHF.L.U32 R0, R3, 0x1f, RZ ;  /* 0x0000001f03007819 */ /* 0x000fc800000006ff */
[----:B------:R-:W1:Y:S02]  /*5a60*/  SYNCS.PHASECHK.TRANS64.TRYWAIT P0, [R5+URZ+0x98], R0 ;  /* 0x00009800050075a7 */ /* 0x000e64000800017f */
[----:B-1----:R-:W-:Y:S05]  /*5a70*/  @!P0 BRA `(.L_x_115) ;  /* 0x0000001400688947 */ /* 0x002fea0003800000 */
.L_x_145:
[----:B------:R-:W-:Y:S05]  /*5a80*/  @!P1 BRA `(.L_x_116) ;  /* 0x0000000000049947 */ /* 0x000fea0003800000 */
[----:B------:R-:W-:Y:S01]  /*5a90*/  BPT.TRAP 0x1 ;  /* 0x000000040000795c */ /* 0x000fe20000300000 */
.L_x_116:
[----:B-1----:R-:W-:-:S05]  /*5aa0*/  VIADD R0, R2, 0x1 ;  /* 0x0000000102007836 */ /* 0x002fca0000000000 */
[----:B------:R-:W-:-:S04]  /*5ab0*/  ISETP.NE.AND P0, PT, R0, 0x3, PT ;  /* 0x000000030000780c */ /* 0x000fc80003f05270 */
[----:B------:R-:W-:Y:S02]  /*5ac0*/  SEL R2, RZ, 0x1, P0 ;  /* 0x00000001ff027807 */ /* 0x000fe40000000000 */
[----:B------:R-:W-:Y:S02]  /*5ad0*/  SEL R0, R0, RZ, P0 ;  /* 0x000000ff00007207 */ /* 0x000fe40000000000 */
[----:B------:R-:W-:-:S03]  /*5ae0*/  LOP3.LUT R2, R3, R2, RZ, 0x3c, !PT ;  /* 0x0000000203027212 */ /* 0x000fc600078e3cff */
[----:B------:R-:W-:Y:S01]  /*5af0*/  IMAD R3, R0, 0x8, R7 ;  /* 0x0000000800037824 */ /* 0x000fe200078e0207 */
[----:B------:R-:W-:-:S07]  /*5b00*/  SHF.L.U32 R0, R2, 0x1f, RZ ;  /* 0x0000001f02007819 */ /* 0x000fce00000006ff */
.L_x_117:
[----:B-1----:R1:W2:Y:S02]  /*5b10*/  SYNCS.PHASECHK.TRANS64.TRYWAIT P0, [R3+URZ+0x98], R0 ;  /* 0x00009800030075a7 */ /* 0x0022a4000800017f */
[----:B--2---:R-:W-:Y:S05]  /*5b20*/  @!P0 NANOSLEEP.SYNCS 0x989680 ;  /* 0x009896800000895d */ /* 0x004fea0003900000 */
[----:B------:R-:W2:Y:S02]  /*5b30*/  @!P0 SYNCS.PHASECHK.TRANS64 P0, [R3+URZ+0x98], R0 ;  /* 0x00009800030085a7 */ /* 0x000ea4000800007f */
[----:B--2---:R-:W-:Y:S05]  /*5b40*/  @P0 BRA `(.L_x_14) ;  /* 0x00000010007c0947 */ /* 0x004fea0003800000 */
[----:B------:R-:W-:Y:S05]  /*5b50*/  BRA `(.L_x_117) ;  /* 0xfffffffc00ec7947 */ /* 0x000fea000383ffff */
.L_x_86:
[----:B------:R-:W-:Y:S01]  /*5b60*/  LOP3.LUT P0, RZ, R10, 0xff, RZ, 0xc0, !PT ;  /* 0x000000ff0aff7812 */ /* 0x000fe2000780c0ff */
[----:B------:R-:W-:Y:S02]  /*5b70*/  IMAD.MOV.U32 R10, RZ, RZ, 0x1 ;  /* 0x00000001ff0a7424 */ /* 0x000fe400078e00ff */
[----:B------:R-:W-:-:S10]  /*5b80*/  IMAD.MOV.U32 R9, RZ, RZ, RZ ;  /* 0x000000ffff097224 */ /* 0x000fd400078e00ff */
[----:B------:R-:W-:Y:S05]  /*5b90*/  @!P0 BRA `(.L_x_118) ;  /* 0x0000000c00248947 */ /* 0x000fea0003800000 */
[----:B------:R-:W2:Y:S01]  /*5ba0*/  LDC R0, c[0x0][0x28c] ;  /* 0x0000a300ff007b82 */ /* 0x000ea20000000800 */
[----:B------:R-:W-:Y:S01]  /*5bb0*/  ULDC UR7, c[0x0][0x900] ;  /* 0x0002400000077ab9 */ /* 0x000fe20000000800 */
[----:B------:R-:W-:Y:S01]  /*5bc0*/  UMOV UR8, 0xffffffff ;  /* 0xffffffff00087882 */ /* 0x000fe20000000000 */
[----:B------:R-:W-:Y:S01]  /*5bd0*/  BSSY B0, `(.L_x_118) ;  /* 0x00000c5000007945 */ /* 0x000fe20003800000 */
[----:B-1----:R-:W-:Y:S01]  /*5be0*/  USHF.L.U32 UR4, UR44, 0x5, URZ ;  /* 0x000000052c047899 */ /* 0x002fe2000800063f */
[----:B------:R-:W-:Y:S01]  /*5bf0*/  LOP3.LUT R11, R22, 0x2, RZ, 0xfc, !PT ;  /* 0x00000002160b7812 */ /* 0x000fe200078efcff */
[----:B------:R-:W-:Y:S01]  /*5c00*/  USHF.L.U32 UR5, UR44, 0xb, URZ ;  /* 0x0000000b2c057899 */ /* 0x000fe2000800063f */
[----:B------:R-:W-:Y:S01]  /*5c10*/  IMAD.MOV.U32 R10, RZ, RZ, 0x1 ;  /* 0x00000001ff0a7424 */ /* 0x000fe200078e00ff */
[----:B------:R-:W-:Y:S01]  /*5c20*/  USHF.L.U32 UR8, UR8, UR7, URZ ;  /* 0x0000000708087299 */ /* 0x000fe2000800063f */
[----:B------:R-:W-:Y:S01]  /*5c30*/  IMAD.MOV.U32 R9, RZ, RZ, RZ ;  /* 0x000000ffff097224 */ /* 0x000fe200078e00ff */
[----:B------:R-:W-:Y:S01]  /*5c40*/  ULDC UR6, c[0x0][0x8a8] ;  /* 0x00022a0000067ab9 */ /* 0x000fe20000000800 */
[----:B------:R-:W-:-:S02]  /*5c50*/  ULOP3.LUT UR4, UR4, 0x20, URZ, 0xc0, !UPT ;  /* 0x0000002004047892 */ /* 0x000fc4000f8ec03f */
[----:B------:R-:W-:Y:S02]  /*5c60*/  ULOP3.LUT UR5, UR5, 0x800, URZ, 0xc0, !UPT ;  /* 0x0000080005057892 */ /* 0x000fe4000f8ec03f */
[----:B------:R-:W-:Y:S02]  /*5c70*/  UIADD3 UR17, UR6, -0x1, URZ ;  /* 0xffffffff06117890 */ /* 0x000fe4000fffe03f */
[----:B------:R-:W-:Y:S02]  /*5c80*/  USHF.L.U32 UR19, UR46, UR7, URZ ;  /* 0x000000072e137299 */ /* 0x000fe4000800063f */
[----:B------:R-:W-:Y:S01]  /*5c90*/  ULOP3.LUT UR18, URZ, UR8, URZ, 0x33, !UPT ;  /* 0x000000083f127292 */ /* 0x000fe2000f8e333f */
[----:B------:R-:W-:Y:S01]  /*5ca0*/  ULDC.64 UR22, c[0x0][0x198] ;  /* 0x0000660000167ab9 */ /* 0x000fe20000000a00 */
[----:B--2---:R-:W-:-:S05]  /*5cb0*/  VIADD R0, R0, 0x3f ;  /* 0x0000003f00007836 */ /* 0x004fca0000000000 */
[----:B------:R-:W-:-:S04]  /*5cc0*/  SHF.R.S32.HI R3, RZ, 0x1f, R0 ;  /* 0x0000001fff037819 */ /* 0x000fc80000011400 */
[----:B------:R-:W-:Y:S01]  /*5cd0*/  LEA.HI R3, R3, R0, RZ, 0x6 ;  /* 0x0000000003037211 */ /* 0x000fe200078f30ff */
[----:B------:R-:W-:-:S03]  /*5ce0*/  IMAD.MOV.U32 R0, RZ, RZ, 0x1 ;  /* 0x00000001ff007424 */ /* 0x000fc600078e00ff */
[--C-:B------:R-:W-:Y:S02]  /*5cf0*/  SHF.R.S32.HI R8, RZ, 0x6, R3.reuse ;  /* 0x00000006ff087819 */ /* 0x100fe40000011403 */
[----:B------:R-:W-:-:S03]  /*5d00*/  PRMT R3, R0, 0x7610, R3 ;  /* 0x0000761000037816 */ /* 0x000fc60000000003 */
[----:B------:R-:W-:-:S07]  /*5d10*/  VIADD R0, R8, 0x1 ;  /* 0x0000000108007836 */ /* 0x000fce0000000000 */
.L_x_129:
[----:B------:R-:W-:-:S03]  /*5d20*/  UMOV UR6, 0xffffffff ;  /* 0xffffffff00067882 */ /* 0x000fc60000000000 */
[----:B------:R-:W-:Y:S05]  /*5d30*/  BRA.DIV UR6, `(.L_x_119) ;  /* 0x0000001206cc7947 */ /* 0x000fea000b800000 */
[----:B------:R-:W-:-:S13]  /*5d40*/  ELECT P6, URZ, PT ;  /* 0x00000000003f782f */ /* 0x000fda00038c0000 */
.L_x_148:
[----:B------:R-:W1:Y:S01]  /*5d50*/  LDC R4, c[0x0][0x28c] ;  /* 0x0000a300ff047b82 */ /* 0x000e620000000800 */
[----:B------:R-:W-:Y:S01]  /*5d60*/  BSSY B1, `(.L_x_120) ;  /* 0x0000038000017945 */ /* 0x000fe20003800000 */
[----:B-1----:R-:W-:-:S13]  /*5d70*/  ISETP.LT.OR P6, PT, R4, 0x1, !P6 ;  /* 0x000000010400780c */ /* 0x002fda00077c1670 */
[----:B------:R-:W-:Y:S05]  /*5d80*/  @P6 BRA `(.L_x_121) ;  /* 0x0000000000d46947 */ /* 0x000fea0003800000 */
[----:B------:R-:W-:Y:S01]  /*5d90*/  LEA R15, R13, UR4, 0x6 ;  /* 0x000000040d0f7c11 */ /* 0x000fe2000f8e30ff */
[----:B------:R-:W-:Y:S02]  /*5da0*/  IMAD.SHL.U32 R20, R20, 0x80, RZ ;  /* 0x0000008014147824 */ /* 0x000fe400078e00ff */
[----:B------:R-:W-:Y:S02]  /*5db0*/  IMAD.MOV.U32 R21, RZ, RZ, RZ ;  /* 0x000000ffff157224 */ /* 0x000fe400078e00ff */
[----:B------:R-:W-:Y:S02]  /*5dc0*/  IMAD.MOV.U32 R4, RZ, RZ, R0 ;  /* 0x000000ffff047224 */ /* 0x000fe400078e0000 */
[----:B------:R-:W-:Y:S02]  /*5dd0*/  IMAD.MOV.U32 R5, RZ, RZ, R10 ;  /* 0x000000ffff057224 */ /* 0x000fe400078e000a */
[----:B------:R-:W-:-:S07]  /*5de0*/  IMAD.MOV.U32 R6, RZ, RZ, R9 ;  /* 0x000000ffff067224 */ /* 0x000fce00078e0009 */
.L_x_124:
[----:B------:R-:W1:Y:S01]  /*5df0*/  S2R R14, SR_CgaCtaId ;  /* 0x00000000000e7919 */ /* 0x000e620000008800 */
[----:B------:R-:W-:Y:S02]  /*5e00*/  MOV R7, 0x400 ;  /* 0x0000040000077802 */ /* 0x000fe40000000f00 */
[----:B------:R-:W-:-:S13]  /*5e10*/  LOP3.LUT P1, RZ, R18, 0x7f, RZ, 0xc0, !PT ;  /* 0x0000007f12ff7812 */ /* 0x000fda000782c0ff */
[----:B------:R-:W2:Y:S01]  /*5e20*/  @!P1 LDC R13, c[0x0][0x500] ;  /* 0x00014000ff0d9b82 */ /* 0x000ea20000000800 */
[----:B-1----:R-:W-:Y:S02]  /*5e30*/  LEA R19, R14, R7, 0x18 ;  /* 0x000000070e137211 */ /* 0x002fe400078ec0ff */
[----:B------:R-:W-:-:S03]  /*5e40*/  SHF.L.U32 R7, R5, 0x1f, RZ ;  /* 0x0000001f05077819 */ /* 0x000fc600000006ff */
[----:B------:R-:W-:-:S04]  /*5e50*/  IMAD R14, R6, 0x8, R19 ;  /* 0x00000008060e7824 */ /* 0x000fc800078e0213 */
[----:B------:R-:W1:Y:S02]  /*5e60*/  SYNCS.PHASECHK.TRANS64.TRYWAIT P0, [R14+URZ+0x40], R7 ;  /* 0x000040070e0075a7 */ /* 0x000e64000800017f */
[----:B-12---:R-:W-:Y:S05]  /*5e70*/  @!P0 BRA `(.L_x_122) ;  /* 0x00000010009c8947 */ /* 0x006fea0003800000 */
.L_x_149:
[----:B-1----:R-:W-:Y:S01]  /*5e80*/  PRMT R7, R11, 0x9910, RZ ;  /* 0x000099100b077816 */ /* 0x002fe200000000ff */
[----:B------:R1:W-:Y:S03]  /*5e90*/  @!P1 SYNCS.ARRIVE.TRANS64 RZ, [R14+URZ], R13 ;  /* 0x0000000d0eff99a7 */ /* 0x0003e6000800003f */
[----:B------:R-:W-:-:S13]  /*5ea0*/  ISETP.NE.AND P0, PT, R7, 0x2, PT ;  /* 0x000000020700780c */ /* 0x000fda0003f05270 */
[----:B-1----:R-:W-:Y:S05]  /*5eb0*/  @P0 BRA `(.L_x_123) ;  /* 0x0000000000040947 */ /* 0x002fea0003800000 */
[----:B------:R-:W-:Y:S01]  /*5ec0*/  BPT.TRAP 0x1 ;  /* 0x000000040000795c */ /* 0x000fe20000300000 */
.L_x_123:
[C---:B------:R-:W-:Y:S01]  /*5ed0*/  LEA R7, R6.reuse, UR5, 0xc ;  /* 0x0000000506077c11 */ /* 0x040fe2000f8e60ff */
[--C-:B------:R-:W-:Y:S01]  /*5ee0*/  IMAD R13, R6, 0x4000, R19.reuse ;  /* 0x00004000060d7824 */ /* 0x100fe200078e0213 */
[----:B------:R-:W-:Y:S01]  /*5ef0*/  R2UR UR9, R14 ;  /* 0x000000000e0972ca */ /* 0x000fe200000e0000 */
[----:B------:R-:W-:Y:S01]  /*5f00*/  VIADD R4, R4, 0xffffffff ;  /* 0xffffffff04047836 */ /* 0x000fe20000000000 */
[----:B------:R-:W-:Y:S01]  /*5f10*/  UIADD3 UR6, UP0, UR22, 0xf0, URZ ;  /* 0x000000f016067890 */ /* 0x000fe2000ff1e03f */
[----:B------:R-:W-:Y:S01]  /*5f20*/  IMAD R7, R7, 0x2, R19 ;  /* 0x0000000207077824 */ /* 0x000fe200078e0213 */
[----:B------:R-:W-:Y:S01]  /*5f30*/  R2UR UR7, R13 ;  /* 0x000000000d0772ca */ /* 0x000fe200000e0000 */
[----:B------:R-:W-:Y:S01]  /*5f40*/  UIADD3 UR24, UP1, UR22, 0x1f0, URZ ;  /* 0x000001f016187890 */ /* 0x000fe2000ff3e03f */
[----:B------:R-:W-:Y:S01]  /*5f50*/  R2UR UR11, R20 ;  /* 0x00000000140b72ca */ /* 0x000fe200000e0000 */
[----:B------:R-:W-:Y:S01]  /*5f60*/  VIADD R6, R6, 0x1 ;  /* 0x0000000106067836 */ /* 0x000fe20000000000 */
[----:B------:R-:W-:Y:S01]  /*5f70*/  R2UR UR8, R7 ;  /* 0x00000000070872ca */ /* 0x000fe200000e0000 */
[----:B------:R-:W-:Y:S01]  /*5f80*/  UIADD3.X UR25, URZ, UR23, URZ, UP1, !UPT ;  /* 0x000000173f197290 */ /* 0x000fe20008ffe43f */
[----:B------:R-:W-:Y:S01]  /*5f90*/  R2UR UR10, R21 ;  /* 0x00000000150a72ca */ /* 0x000fe200000e0000 */
[----:B------:R-:W-:Y:S01]  /*5fa0*/  UMOV UR14, 0x0 ;  /* 0x00000000000e7882 */ /* 0x000fe20000000000 */
[----:B------:R-:W-:Y:S01]  /*5fb0*/  R2UR UR12, R12 ;  /* 0x000000000c0c72ca */ /* 0x000fe200000e0000 */
[----:B------:R-:W-:Y:S01]  /*5fc0*/  UMOV UR15, 0x10000000 ;  /* 0x10000000000f7882 */ /* 0x000fe20000000000 */
[----:B------:R-:W-:Y:S01]  /*5fd0*/  R2UR UR20, R15 ;  /* 0x000000000f1472ca */ /* 0x000fe200000e0000 */
[----:B------:R-:W-:Y:S01]  /*5fe0*/  UMOV UR21, 0x30000 ;  /* 0x0003000000157882 */ /* 0x000fe20000000000 */
[----:B------:R-:W-:Y:S01]  /*5ff0*/  ISETP.GT.AND P1, PT, R4, 0x1, PT ;  /* 0x000000010400780c */ /* 0x000fe20003f24270 */
[----:B------:R-:W-:Y:S01]  /*6000*/  UIADD3 UR13, UR7, 0x6400, URZ ;  /* 0x00006400070d7890 */ /* 0x000fe2000fffe03f */
[----:B------:R-:W-:Y:S01]  /*6010*/  ISETP.NE.AND P0, PT, R6, 0x8, PT ;  /* 0x000000080600780c */ /* 0x000fe20003f05270 */
[----:B------:R-:W-:Y:S01]  /*6020*/  UIADD3.X UR7, URZ, UR23, URZ, UP0, !UPT ;  /* 0x000000173f077290 */ /* 0x000fe200087fe43f */
[----:B------:R-:W-:Y:S01]  /*6030*/  VIADD R21, R21, 0x40 ;  /* 0x0000004015157836 */ /* 0x000fe20000000000 */
[----:B------:R-:W-:Y:S01]  /*6040*/  UIADD3 UR16, UR8, 0x26400, URZ ;  /* 0x0002640008107890 */ /* 0x000fe2000fffe03f */
[----:B------:R-:W-:-:S02]  /*6050*/  SEL R14, RZ, 0x1, P0 ;  /* 0x00000001ff0e7807 */ /* 0x000fc40000000000 */
[----:B------:R-:W-:Y:S01]  /*6060*/  UMOV UR8, UR13 ;  /* 0x0000000d00087c82 */ /* 0x000fe20008000000 */
[----:B------:R-:W-:Y:S02]  /*6070*/  SEL R6, R6, RZ, P0 ;  /* 0x000000ff06067207 */ /* 0x000fe40000000000 */
[----:B------:R-:W-:Y:S01]  /*6080*/  LOP3.LUT R5, R5, R14, RZ, 0x3c, !PT ;  /* 0x0000000e05057212 */ /* 0x000fe200078e3cff */
[----:B------:R1:W-:Y:S02]  /*6090*/  UTMALDG.3D [UR8], [UR6], desc[UR14] ;  /* 0x00000e08060075b4 */ /* 0x0003e40008011000 */
[----:B-1----:R-:W-:Y:S01]  /*60a0*/  UMOV UR8, UR16 ;  /* 0x0000001000087c82 */ /* 0x002fe20008000000 */
[----:B------:R-:W-:Y:S02]  /*60b0*/  UMOV UR11, UR20 ;  /* 0x00000014000b7c82 */ /* 0x000fe40008000000 */
[----:B------:R1:W-:Y:S02]  /*60c0*/  UTMALDG.3D.MULTICAST [UR8], [UR24], UR21, desc[UR14] ;  /* 0x00000e08180073b4 */ /* 0x0003e40008011815 */
[----:B-1----:R-:W-:Y:S05]  /*60d0*/  @P1 BRA `(.L_x_124) ;  /* 0xfffffffc00441947 */ /* 0x002fea000383ffff */
.L_x_121:
[----:B------:R-:W-:Y:S05]  /*60e0*/  BSYNC B1 ;  /* 0x0000000000017941 */ /* 0x000fea0003800000 */
.L_x_120:
[----:B------:R-:W-:Y:S01]  /*60f0*/  LOP3.LUT P1, RZ, R3, 0xff, RZ, 0xc0, !PT ;  /* 0x000000ff03ff7812 */ /* 0x000fe2000782c0ff */
[----:B------:R-:W-:Y:S01]  /*6100*/  IMAD.IADD R9, R8, 0x1, R9 ;  /* 0x0000000108097824 */ /* 0x000fe200078e0209 */
[----:B------:R-:W-:Y:S01]  /*6110*/  IADD3 R16, P2, R16, UR52, RZ ;  /* 0x0000003410107c10 */ /* 0x000fe2000ff5e0ff */
[----:B------:R-:W-:Y:S01]  /*6120*/  ULDC.64 UR6, c[0x0][0x8f8] ;  /* 0x00023e0000067ab9 */ /* 0x000fe20000000a00 */
[----:B------:R-:W-:Y:S01]  /*6130*/  BSSY B1, `(.L_x_125) ;  /* 0x000006c000017945 */ /* 0x000fe20003800000 */
[----:B------:R-:W-:Y:S01]  /*6140*/  IMAD.MOV.U32 R20, RZ, RZ, -0x1 ;  /* 0xffffffffff147424 */ /* 0x000fe200078e00ff */
[----:B------:R-:W-:Y:S01]  /*6150*/  SHF.R.U32.HI R3, RZ, 0x3, R9 ;  /* 0x00000003ff037819 */ /* 0x000fe20000011609 */
[----:B------:R-:W-:Y:S01]  /*6160*/  IMAD.MOV.U32 R13, RZ, RZ, -0x1 ;  /* 0xffffffffff0d7424 */ /* 0x000fe200078e00ff */
[----:B------:R-:W-:Y:S01]  /*6170*/  ISETP.GT.U32.AND P0, PT, R9, 0x7, PT ;  /* 0x000000070900780c */ /* 0x000fe20003f04070 */
[----:B------:R-:W-:Y:S01]  /*6180*/  IMAD.MOV.U32 R12, RZ, RZ, -0x1 ;  /* 0xffffffffff0c7424 */ /* 0x000fe200078e00ff */
[----:B------:R-:W-:-:S02]  /*6190*/  LOP3.LUT R3, R3, 0x1, RZ, 0xc0, !PT ;  /* 0x0000000103037812 */ /* 0x000fc400078ec0ff */
[----:B------:R-:W-:Y:S01]  /*61a0*/  ISETP.LT.U32.AND P0, PT, R8, 0x8, P0 ;  /* 0x000000080800780c */ /* 0x000fe20000701070 */
[----:B------:R-:W1:Y:S01]  /*61b0*/  @P1 S2R R5, SR_CgaCtaId ;  /* 0x0000000000051919 */ /* 0x000e620000008800 */
[----:B------:R-:W-:Y:S02]  /*61c0*/  @P1 MOV R4, 0x400 ;  /* 0x0000040000041802 */ /* 0x000fe40000000f00 */
[----:B------:R-:W-:Y:S02]  /*61d0*/  IADD3.X R17, R17, UR45, RZ, P2, !PT ;  /* 0x0000002d11117c10 */ /* 0x000fe400097fe4ff */
[----:B------:R-:W-:Y:S02]  /*61e0*/  ISETP.GE.U32.AND P2, PT, R16, UR6, PT ;  /* 0x0000000610007c0c */ /* 0x000fe4000bf46070 */
[----:B------:R-:W-:Y:S02]  /*61f0*/  LOP3.LUT R9, R9, 0x7, RZ, 0xc0, !PT ;  /* 0x0000000709097812 */ /* 0x000fe400078ec0ff */
[----:B-1----:R-:W-:-:S04]  /*6200*/  @P1 LEA R4, R5, R4, 0x18 ;  /* 0x0000000405041211 */ /* 0x002fc800078ec0ff */
[----:B------:R1:W-:Y:S01]  /*6210*/  @P1 SYNCS.ARRIVE.TRANS64.A1T0 RZ, [R4+URZ+0xb8], RZ ;  /* 0x0000b8ff04ff19a7 */ /* 0x0003e2000810003f */
[----:B------:R-:W-:Y:S02]  /*6220*/  ISETP.NE.U32.AND P1, PT, R3, 0x1, PT ;  /* 0x000000010300780c */ /* 0x000fe40003f25070 */
[----:B------:R-:W-:Y:S02]  /*6230*/  SEL R3, RZ, 0x1, !P0 ;  /* 0x00000001ff037807 */ /* 0x000fe40004000000 */
[----:B------:R-:W-:Y:S02]  /*6240*/  ISETP.GE.U32.AND.EX P0, PT, R17, UR7, PT, P2 ;  /* 0x0000000711007c0c */ /* 0x000fe4000bf06120 */
[----:B------:R-:W-:-:S04]  /*6250*/  ISETP.GT.U32.AND P1, PT, R8, 0x7, !P1 ;  /* 0x000000070800780c */ /* 0x000fc80004f24070 */
[----:B-1----:R-:W-:-:S04]  /*6260*/  SEL R4, RZ, 0x1, !P1 ;  /* 0x00000001ff047807 */ /* 0x002fc80004800000 */
[--C-:B------:R-:W-:Y:S02]  /*6270*/  LOP3.LUT R10, R4, R10, R3.reuse, 0x96, !PT ;  /* 0x0000000a040a7212 */ /* 0x100fe400078e9603 */
[----:B------:R-:W-:Y:S02]  /*6280*/  PRMT R4, RZ, 0x7610, R4 ;  /* 0x00007610ff047816 */ /* 0x000fe40000000004 */
[----:B------:R-:W-:Y:S01]  /*6290*/  PRMT R3, RZ, 0x7610, R3 ;  /* 0x00007610ff037816 */ /* 0x000fe20000000003 */
[----:B------:R-:W-:Y:S06]  /*62a0*/  @P0 BRA `(.L_x_126) ;  /* 0x0000000400500947 */ /* 0x000fec0003800000 */
[----:B------:R-:W1:Y:S01]  /*62b0*/  S2R R13, SR_CTAID.X ;  /* 0x00000000000d7919 */ /* 0x000e620000002500 */
[----:B------:R-:W-:Y:S01]  /*62c0*/  ULDC.64 UR6, c[0x0][0x8d0] ;  /* 0x0002340000067ab9 */ /* 0x000fe20000000a00 */
[----:B------:R-:W2:Y:S01]  /*62d0*/  LDC R20, c[0x0][0x144] ;  /* 0x00005100ff147b82 */ /* 0x000ea20000000800 */
[----:B------:R-:W-:Y:S01]  /*62e0*/  ISETP.NE.U32.AND P0, PT, RZ, UR6, PT ;  /* 0x00000006ff007c0c */ /* 0x000fe2000bf05070 */
[----:B------:R-:W3:Y:S01]  /*62f0*/  S2R R12, SR_CTAID.Y ;  /* 0x00000000000c7919 */ /* 0x000ee20000002600 */
[----:B------:R-:W-:Y:S01]  /*6300*/  ULDC UR8, c[0x0][0x150] ;  /* 0x0000540000087ab9 */ /* 0x000fe20000000800 */
[----:B------:R-:W-:Y:S01]  /*6310*/  ULDC UR9, c[0x0][0x8d8] ;  /* 0x0002360000097ab9 */ /* 0x000fe20000000800 */
[----:B------:R-:W-:Y:S01]  /*6320*/  ISETP.NE.AND.EX P0, PT, RZ, UR7, PT, P0 ;  /* 0x00000007ff007c0c */ /* 0x000fe2000bf05300 */
[----:B------:R-:W-:Y:S01]  /*6330*/  IMAD.MOV.U32 R4, RZ, RZ, R16 ;  /* 0x000000ffff047224 */ /* 0x000fe200078e0010 */
[----:B-1----:R-:W-:-:S05]  /*6340*/  I2FP.F32.U32 R5, R13 ;  /* 0x0000000d00057245 */ /* 0x002fca0000201000 */
[----:B------:R-:W-:Y:S01]  /*6350*/  FMUL R19, R5, UR8 ;  /* 0x0000000805137c20 */ /* 0x000fe20008400000 */
[----:B------:R-:W-:-:S05]  /*6360*/  IMAD.MOV.U32 R5, RZ, RZ, R17 ;  /* 0x000000ffff057224 */ /* 0x000fca00078e0011 */
[----:B---3--:R-:W-:Y:S05]  /*6370*/  @!P0 BRA `(.L_x_127) ;  /* 0x0000000000288947 */ /* 0x008fea0003800000 */
[----:B------:R-:W-:Y:S02]  /*6380*/  ULDC UR8, c[0x0][0x8dc] ;  /* 0x0002370000087ab9 */ /* 0x000fe40000000800 */
[----:B------:R-:W-:-:S05]  /*6390*/  IADD3 R5, P0, R16, UR8, RZ ;  /* 0x0000000810057c10 */ /* 0x000fca000ff1e0ff */
[----:B------:R-:W-:-:S04]  /*63a0*/  IMAD.X R15, RZ, RZ, R17, P0 ;  /* 0x000000ffff0f7224 */ /* 0x000fc800000e0611 */
[----:B------:R-:W-:-:S04]  /*63b0*/  IMAD.WIDE.U32 R6, R15, UR6, RZ ;  /* 0x000000060f067c25 */ /* 0x000fc8000f8e00ff */
[----:B------:R-:W-:-:S04]  /*63c0*/  IMAD.WIDE.U32 R6, P0, R5, UR7, R6 ;  /* 0x0000000705067c25 */ /* 0x000fc8000f800006 */
[----:B------:R-:W-:-:S04]  /*63d0*/  IMAD.WIDE.U32 R4, R5, UR6, RZ ;  /* 0x0000000605047c25 */ /* 0x000fc8000f8e00ff */
[----:B------:R-:W-:Y:S01]  /*63e0*/  IMAD.MOV.U32 R4, RZ, RZ, R7 ;  /* 0x000000ffff047224 */ /* 0x000fe200078e0007 */
[----:B------:R-:W-:Y:S01]  /*63f0*/  IADD3 RZ, P1, R5, R6, RZ ;  /* 0x0000000605ff7210 */ /* 0x000fe20007f3e0ff */
[----:B------:R-:W-:-:S04]  /*6400*/  IMAD.X R5, RZ, RZ, RZ, P0 ;  /* 0x000000ffff057224 */ /* 0x000fc800000e06ff */
[----:B------:R-:W-:-:S08]  /*6410*/  IMAD.WIDE.U32.X R4, R15, UR7, R4, P1 ;  /* 0x000000070f047c25 */ /* 0x000fd000088e0404 */
.L_x_127:
[--C-:B------:R-:W-:Y:S01]  /*6420*/  SHF.R.U64 R14, R4, UR9, R5.reuse ;  /* 0x00000009040e7c19 */ /* 0x100fe20008001205 */
[----:B------:R-:W1:Y:S01]  /*6430*/  F2I.U32.TRUNC.NTZ R19, R19 ;  /* 0x0000001300137305 */ /* 0x000e62000020f000 */
[----:B------:R-:W-:Y:S01]  /*6440*/  SHF.R.U32.HI R4, RZ, UR9, R5 ;  /* 0x00000009ff047c19 */ /* 0x000fe20008011605 */
[----:B------:R-:W-:Y:S01]  /*6450*/  ULDC.64 UR6, c[0x0][0x8c8] ;  /* 0x0002320000067ab9 */ /* 0x000fe20000000a00 */
[----:B------:R-:W-:Y:S01]  /*6460*/  IADD3 R7, P0, RZ, -R14, RZ ;  /* 0x8000000eff077210 */ /* 0x000fe20007f1e0ff */
[----:B------:R-:W-:Y:S01]  /*6470*/  ULDC.64 UR8, c[0x0][0x8e8] ;  /* 0x00023a0000087ab9 */ /* 0x000fe20000000a00 */
[----:B------:R-:W3:Y:S03]  /*6480*/  LDC R21, c[0x0][0x148] ;  /* 0x00005200ff157b82 */ /* 0x000ee60000000800 */
[----:B------:R-:W-:Y:S01]  /*6490*/  IMAD.X R4, RZ, RZ, ~R4, P0 ;  /* 0x000000ffff047224 */ /* 0x000fe200000e0e04 */
[----:B------:R-:W-:-:S03]  /*64a0*/  ISETP.NE.U32.AND P0, PT, RZ, UR8, PT ;  /* 0x00000008ff007c0c */ /* 0x000fc6000bf05070 */
[----:B------:R-:W-:Y:S01]  /*64b0*/  IMAD R6, R4, UR6, RZ ;  /* 0x0000000604067c24 */ /* 0x000fe2000f8e02ff */
[----:B------:R-:W-:Y:S01]  /*64c0*/  ISETP.NE.AND.EX P0, PT, RZ, UR9, PT, P0 ;  /* 0x00000009ff007c0c */ /* 0x000fe2000bf05300 */
[----:B------:R-:W-:Y:S01]  /*64d0*/  IMAD.WIDE.U32 R4, R7, UR6, R16 ;  /* 0x0000000607047c25 */ /* 0x000fe2000f8e0010 */
[----:B------:R-:W-:-:S03]  /*64e0*/  ULDC UR6, c[0x0][0x8c0] ;  /* 0x0002300000067ab9 */ /* 0x000fc60000000800 */
[----:B------:R-:W-:Y:S01]  /*64f0*/  IMAD R7, R7, UR7, R6 ;  /* 0x0000000707077c24 */ /* 0x000fe2000f8e0206 */
[----:B------:R-:W-:Y:S01]  /*6500*/  ULDC UR7, c[0x0][0x154] ;  /* 0x0000550000077ab9 */ /* 0x000fe20000000800 */
[----:B-1----:R-:W-:Y:S02]  /*6510*/  IMAD.MOV R6, RZ, RZ, -R19 ;  /* 0x000000ffff067224 */ /* 0x002fe400078e0a13 */
[----:B------:R-:W-:Y:S02]  /*6520*/  IMAD.IADD R5, R5, 0x1, R7 ;  /* 0x0000000105057824 */ /* 0x000fe400078e0207 */
[----:B--2---:R-:W-:Y:S01]  /*6530*/  IMAD R13, R20, R6, R13 ;  /* 0x00000006140d7224 */ /* 0x004fe200078e020d */
[----:B------:R-:W-:Y:S02]  /*6540*/  I2FP.F32.U32 R6, R12 ;  /* 0x0000000c00067245 */ /* 0x000fe40000201000 */
[--C-:B------:R-:W-:Y:S02]  /*6550*/  SHF.R.U64 R15, R4, UR6, R5.reuse ;  /* 0x00000006040f7c19 */ /* 0x100fe40008001205 */
[----:B------:R-:W-:Y:S01]  /*6560*/  SHF.R.U32.HI R4, RZ, UR6, R5 ;  /* 0x00000006ff047c19 */ /* 0x000fe20008011605 */
[----:B------:R-:W-:Y:S01]  /*6570*/  FMUL R6, R6, UR7 ;  /* 0x0000000706067c20 */ /* 0x000fe20008400000 */
[----:B------:R-:W-:-:S02]  /*6580*/  ULDC UR6, c[0x0][0x8b0] ;  /* 0x00022c0000067ab9 */ /* 0x000fc40000000800 */
[--C-:B------:R-:W-:Y:S01]  /*6590*/  SHF.R.U64 R20, R15, UR6, R4.reuse ;  /* 0x000000060f147c19 */ /* 0x100fe20008001204 */
[----:B------:R1:W2:Y:S01]  /*65a0*/  F2I.U32.TRUNC.NTZ R24, R6 ;  /* 0x0000000600187305 */ /* 0x0002a2000020f000 */
[----:B------:R-:W-:Y:S01]  /*65b0*/  SHF.R.U32.HI R5, RZ, UR6, R4 ;  /* 0x00000006ff057c19 */ /* 0x000fe20008011604 */
[----:B------:R-:W-:-:S03]  /*65c0*/  ULDC UR6, c[0x0][0x900] ;  /* 0x0002400000067ab9 */ /* 0x000fc60000000800 */
[--C-:B------:R-:W-:Y:S02]  /*65d0*/  SHF.R.U64 R19, R20, UR6, R5.reuse ;  /* 0x0000000614137c19 */ /* 0x100fe40008001205 */
[----:B------:R-:W-:-:S03]  /*65e0*/  SHF.R.U32.HI R23, RZ, UR6, R5 ;  /* 0x00000006ff177c19 */ /* 0x000fc60008011605 */
[----:B------:R-:W-:Y:S02]  /*65f0*/  IMAD.MOV.U32 R4, RZ, RZ, R19 ;  /* 0x000000ffff047224 */ /* 0x000fe400078e0013 */
[----:B------:R-:W-:Y:S01]  /*6600*/  IMAD.MOV.U32 R5, RZ, RZ, R23 ;  /* 0x000000ffff057224 */ /* 0x000fe200078e0017 */
[----:B-1----:R-:W-:Y:S06]  /*6610*/  @!P0 BRA `(.L_x_128) ;  /* 0x0000000000288947 */ /* 0x002fec0003800000 */
        /* <DEDUP_REMOVED lines=10> */
.L_x_128:
[----:B------:R-:W-:Y:S01]  /*66c0*/  ISETP.NE.AND P0, PT, R2, 0x1, PT ;  /* 0x000000010200780c */ /* 0x000fe20003f05270 */
[----:B------:R-:W-:Y:S01]  /*66d0*/  ULDC UR6, c[0x0][0x8f0] ;  /* 0x00023c0000067ab9 */ /* 0x000fe20000000800 */
[----:B------:R-:W-:Y:S01]  /*66e0*/  LOP3.LUT R20, R20, UR18, RZ, 0xc0, !PT ;  /* 0x0000001214147c12 */ /* 0x000fe2000f8ec0ff */
[----:B--2---:R-:W-:Y:S01]  /*66f0*/  IMAD.MOV R24, RZ, RZ, -R24 ;  /* 0x000000ffff187224 */ /* 0x004fe200078e0a18 */
[----:B------:R-:W-:Y:S01]  /*6700*/  SHF.R.U64 R5, R4, UR6, R5 ;  /* 0x0000000604057c19 */ /* 0x000fe20008001205 */
[----:B------:R-:W-:Y:S01]  /*6710*/  ULDC UR6, c[0x0][0x8e0] ;  /* 0x0002380000067ab9 */ /* 0x000fe20000000800 */
[----:B------:R-:W-:Y:S01]  /*6720*/  LOP3.LUT R6, R15, UR17, RZ, 0xc0, !PT ;  /* 0x000000110f067c12 */ /* 0x000fe2000f8ec0ff */
[----:B------:R-:W-:Y:S02]  /*6730*/  ULDC UR7, c[0x0][0x8b8] ;  /* 0x00022e0000077ab9 */ /* 0x000fe40000000800 */
[----:B------:R-:W-:Y:S02]  /*6740*/  IMAD.MOV R4, RZ, RZ, -R5 ;  /* 0x000000ffff047224 */ /* 0x000fe400078e0a05 */
[----:B------:R-:W-:-:S02]  /*6750*/  IMAD R20, R5, UR19, R20 ;  /* 0x0000001305147c24 */ /* 0x000fc4000f8e0214 */
[----:B---3--:R-:W-:Y:S02]  /*6760*/  @P0 IMAD R13, R21, R24, R12 ;  /* 0x00000018150d0224 */ /* 0x008fe400078e020c */
[----:B------:R-:W-:Y:S01]  /*6770*/  IMAD R19, R4, UR6, R19 ;  /* 0x0000000604137c24 */ /* 0x000fe2000f8e0213 */
[----:B------:R-:W-:Y:S01]  /*6780*/  ULDC UR6, c[0x0][0x8a8] ;  /* 0x00022a0000067ab9 */ /* 0x000fe20000000800 */
[----:B------:R-:W-:Y:S02]  /*6790*/  IMAD R20, R20, UR7, R13 ;  /* 0x0000000714147c24 */ /* 0x000fe4000f8e020d */
[----:B------:R-:W-:Y:S02]  /*67a0*/  IMAD R19, R19, UR6, R6 ;  /* 0x0000000613137c24 */ /* 0x000fe4000f8e0206 */
[----:B------:R-:W-:Y:S02]  /*67b0*/  IMAD.MOV.U32 R4, RZ, RZ, 0x1 ;  /* 0x00000001ff047424 */ /* 0x000fe400078e00ff */
[----:B------:R-:W-:Y:S01]  /*67c0*/  IMAD.MOV.U32 R12, RZ, RZ, R14 ;  /* 0x000000ffff0c7224 */ /* 0x000fe200078e000e */
[----:B------:R-:W-:-:S02]  /*67d0*/  SEL R13, R19, R20, !P0 ;  /* 0x00000014130d7207 */ /* 0x000fc40004000000 */
[----:B------:R-:W-:-:S07]  /*67e0*/  SEL R20, R20, R19, !P0 ;  /* 0x0000001314147207 */ /* 0x000fce0004000000 */
.L_x_126:
[----:B------:R-:W-:Y:S05]  /*67f0*/  BSYNC B1 ;  /* 0x0000000000017941 */ /* 0x000fea0003800000 */
.L_x_125:
[----:B------:R-:W-:-:S13]  /*6800*/  LOP3.LUT P0, RZ, R4, 0xff, RZ, 0xc0, !PT ;  /* 0x000000ff04ff7812 */ /* 0x000fda000780c0ff */
[----:B------:R-:W-:Y:S05]  /*6810*/  @P0 BRA `(.L_x_129) ;  /* 0xfffffff400400947 */ /* 0x000fea000383ffff */
[----:B------:R-:W-:Y:S05]  /*6820*/  BSYNC B0 ;  /* 0x0000000000007941 */ /* 0x000fea0003800000 */
.L_x_118:
[----:B------:R-:W-:-:S03]  /*6830*/  UMOV UR6, 0xffffffff ;  /* 0xffffffff00067882 */ /* 0x000fc60000000000 */
[----:B------:R-:W-:Y:S05]  /*6840*/  BRA.DIV UR6, `(.L_x_130) ;  /* 0x0000000a063c7947 */ /* 0x000fea000b800000 */
[----:B------:R-:W-:-:S13]  /*6850*/  ELECT P6, URZ, PT ;  /* 0x00000000003f782f */ /* 0x000fda00038c0000 */
.L_x_152:
[----:B------:R-:W-:Y:S05]  /*6860*/  @!P6 BRA `(.L_x_14) ;  /* 0x000000040034e947 */ /* 0x000fea0003800000 */
[----:B------:R-:W-:-:S04]  /*6870*/  LOP3.LUT R22, R22, 0x2, RZ, 0xfc, !PT ;  /* 0x0000000216167812 */ /* 0x000fc800078efcff */
[----:B------:R-:W-:-:S13]  /*6880*/  ISETP.NE.AND P0, PT, R22, 0x3, PT ;  /* 0x000000031600780c */ /* 0x000fda0003f05270 */
[----:B------:R-:W-:Y:S05]  /*6890*/  @!P0 BRA `(.L_x_131) ;  /* 0x0000000000048947 */ /* 0x000fea0003800000 */
[----:B-1----:R-:W-:Y:S01]  /*68a0*/  BPT.TRAP 0x1 ;  /* 0x000000040000795c */ /* 0x002fe20000300000 */
.L_x_131:
[----:B------:R-:W2:Y:S01]  /*68b0*/  S2R R3, SR_CgaCtaId ;  /* 0x0000000000037919 */ /* 0x000ea20000008800 */
[----:B------:R-:W-:Y:S02]  /*68c0*/  MOV R0, 0x400 ;  /* 0x0000040000007802 */ /* 0x000fe40000000f00 */
[----:B------:R-:W-:Y:S02]  /*68d0*/  SHF.L.U32 R2, R10, 0x1f, RZ ;  /* 0x0000001f0a027819 */ /* 0x000fe400000006ff */
[----:B--2---:R-:W-:-:S05]  /*68e0*/  LEA R0, R3, R0, 0x18 ;  /* 0x0000000003007211 */ /* 0x004fca00078ec0ff */
[----:B------:R-:W-:-:S04]  /*68f0*/  VIADD R0, R0, 0x40 ;  /* 0x0000004000007836 */ /* 0x000fc80000000000 */
[C---:B------:R-:W-:Y:S02]  /*6900*/  IMAD R5, R9.reuse, 0x8, R0 ;  /* 0x0000000809057824 */ /* 0x040fe400078e0200 */
[----:B------:R-:W-:Y:S02]  /*6910*/  VIADD R9, R9, 0x1 ;  /* 0x0000000109097836 */ /* 0x000fe40000000000 */
[----:B------:R-:W2:Y:S03]  /*6920*/  SYNCS.PHASECHK.TRANS64.TRYWAIT P0, [R5+URZ], R2 ;  /* 0x00000002050075a7 */ /* 0x000ea6000800017f */
[----:B------:R-:W-:-:S04]  /*6930*/  ISETP.NE.AND P1, PT, R9, 0x8, PT ;  /* 0x000000080900780c */ /* 0x000fc80003f25270 */
[----:B------:R-:W-:Y:S02]  /*6940*/  SEL R3, RZ, 0x1, P1 ;  /* 0x00000001ff037807 */ /* 0x000fe40000800000 */
[----:B------:R-:W-:Y:S02]  /*6950*/  SEL R9, R9, RZ, P1 ;  /* 0x000000ff09097207 */ /* 0x000fe40000800000 */
[----:B------:R-:W-:-:S03]  /*6960*/  LOP3.LUT R10, R10, R3, RZ, 0x3c, !PT ;  /* 0x000000030a0a7212 */ /* 0x000fc600078e3cff */
[----:B------:R-:W-:Y:S01]  /*6970*/  IMAD R7, R9, 0x8, R0 ;  /* 0x0000000809077824 */ /* 0x000fe200078e0200 */
[----:B------:R-:W-:Y:S01]  /*6980*/  SHF.L.U32 R4, R10, 0x1f, RZ ;  /* 0x0000001f0a047819 */ /* 0x000fe200000006ff */
[----:B--2---:R-:W-:Y:S06]  /*6990*/  @!P0 BRA `(.L_x_132) ;  /* 0x0000000800088947 */ /* 0x004fec0003800000 */
.L_x_153:
[----:B------:R-:W3:Y:S01]  /*69a0*/  SYNCS.PHASECHK.TRANS64.TRYWAIT P0, [R7+URZ], R4 ;  /* 0x00000004070075a7 */ /* 0x000ee2000800017f */
[----:B--2---:R-:W-:-:S05]  /*69b0*/  VIADD R2, R9, 0x1 ;  /* 0x0000000109027836 */ /* 0x004fca0000000000 */
[----:B------:R-:W-:-:S04]  /*69c0*/  ISETP.NE.AND P1, PT, R2, 0x8, PT ;  /* 0x000000080200780c */ /* 0x000fc80003f25270 */
[----:B------:R-:W-:Y:S02]  /*69d0*/  SEL R3, RZ, 0x1, P1 ;  /* 0x00000001ff037807 */ /* 0x000fe40000800000 */
[----:B------:R-:W-:Y:S02]  /*69e0*/  SEL R9, R2, RZ, P1 ;  /* 0x000000ff02097207 */ /* 0x000fe40000800000 */
[----:B------:R-:W-:-:S03]  /*69f0*/  LOP3.LUT R10, R10, R3, RZ, 0x3c, !PT ;  /* 0x000000030a0a7212 */ /* 0x000fc600078e3cff */
[----:B------:R-:W-:Y:S01]  /*6a00*/  IMAD R6, R9, 0x8, R0 ;  /* 0x0000000809067824 */ /* 0x000fe200078e0200 */
[----:B------:R-:W-:Y:S01]  /*6a10*/  SHF.L.U32 R5, R10, 0x1f, RZ ;  /* 0x0000001f0a057819 */ /* 0x000fe200000006ff */
[----:B---3--:R-:W-:Y:S06]  /*6a20*/  @!P0 BRA `(.L_x_133) ;  /* 0x0000000400f88947 */ /* 0x008fec0003800000 */
.L_x_154:
[----:B------:R-:W3:Y:S01]  /*6a30*/  SYNCS.PHASECHK.TRANS64.TRYWAIT P0, [R6+URZ], R5 ;  /* 0x00000005060075a7 */ /* 0x000ee2000800017f */
[----:B------:R-:W-:-:S05]  /*6a40*/  VIADD R2, R9, 0x1 ;  /* 0x0000000109027836 */ /* 0x000fca0000000000 */
[----:B------:R-:W-:-:S04]  /*6a50*/  ISETP.NE.AND P1, PT, R2, 0x8, PT ;  /* 0x000000080200780c */ /* 0x000fc80003f25270 */
[----:B------:R-:W-:Y:S02]  /*6a60*/  SEL R3, RZ, 0x1, P1 ;  /* 0x00000001ff037807 */ /* 0x000fe40000800000 */
[----:B--2---:R-:W-:Y:S02]  /*6a70*/  SEL R7, R2, RZ, P1 ;  /* 0x000000ff02077207 */ /* 0x004fe40000800000 */
[----:B------:R-:W-:-:S03]  /*6a80*/  LOP3.LUT R10, R10, R3, RZ, 0x3c, !PT ;  /* 0x000000030a0a7212 */ /* 0x000fc600078e3cff */
[----:B------:R-:W-:Y:S01]  /*6a90*/  IMAD R9, R7, 0x8, R0 ;  /* 0x0000000807097824 */ /* 0x000fe200078e0200 */
[----:B------:R-:W-:Y:S01]  /*6aa0*/  SHF.L.U32 R4, R10, 0x1f, RZ ;  /* 0x0000001f0a047819 */ /* 0x000fe200000006ff */
[----:B---3--:R-:W-:Y:S06]  /*6ab0*/  @!P0 BRA `(.L_x_134) ;  /* 0x0000000400e88947 */ /* 0x008fec0003800000 */
.L_x_155:
[----:B------:R-:W3:Y:S01]  /*6ac0*/  SYNCS.PHASECHK.TRANS64.TRYWAIT P0, [R9+URZ], R4 ;  /* 0x00000004090075a7 */ /* 0x000ee2000800017f */
[----:B------:R-:W-:-:S05]  /*6ad0*/  VIADD R2, R7, 0x1 ;  /* 0x0000000107027836 */ /* 0x000fca0000000000 */
[----:B------:R-:W-:-:S04]  /*6ae0*/  ISETP.NE.AND P1, PT, R2, 0x8, PT ;  /* 0x000000080200780c */ /* 0x000fc80003f25270 */
[----:B------:R-:W-:Y:S02]  /*6af0*/  SEL R3, RZ, 0x1, P1 ;  /* 0x00000001ff037807 */ /* 0x000fe40000800000 */
[----:B------:R-:W-:Y:S02]  /*6b00*/  SEL R7, R2, RZ, P1 ;  /* 0x000000ff02077207 */ /* 0x000fe40000800000 */
[----:B------:R-:W-:-:S03]  /*6b10*/  LOP3.LUT R10, R10, R3, RZ, 0x3c, !PT ;  /* 0x000000030a0a7212 */ /* 0x000fc600078e3cff */
[----:B--2---:R-:W-:Y:S01]  /*6b20*/  IMAD R6, R7, 0x8, R0 ;  /* 0x0000000807067824 */ /* 0x004fe200078e0200 */
[----:B------:R-:W-:Y:S01]  /*6b30*/  SHF.L.U32 R5, R10, 0x1f, RZ ;  /* 0x0000001f0a057819 */ /* 0x000fe200000006ff */
[----:B---3--:R-:W-:Y:S06]  /*6b40*/  @!P0 BRA `(.L_x_135) ;  /* 0x0000000400d88947 */ /* 0x008fec0003800000 */
.L_x_156:
        /* <DEDUP_REMOVED lines=9> */
.L_x_157:
        /* <DEDUP_REMOVED lines=9> */
.L_x_158:
[----:B------:R-:W3:Y:S01]  /*6c70*/  SYNCS.PHASECHK.TRANS64.TRYWAIT P0, [R6+URZ], R5 ;  /* 0x00000005060075a7 */ /* 0x000ee2000800017f */
[----:B------:R-:W-:-:S05]  /*6c80*/  VIADD R2, R7, 0x1 ;  /* 0x0000000107027836 */ /* 0x000fca0000000000 */
[----:B------:R-:W-:-:S04]  /*6c90*/  ISETP.NE.AND P1, PT, R2, 0x8, PT ;  /* 0x000000080200780c */ /* 0x000fc80003f25270 */
[----:B--2---:R-:W-:Y:S02]  /*6ca0*/  SEL R4, RZ, 0x1, P1 ;  /* 0x00000001ff047807 */ /* 0x004fe40000800000 */
[----:B------:R-:W-:Y:S02]  /*6cb0*/  SEL R3, R2, RZ, P1 ;  /* 0x000000ff02037207 */ /* 0x000fe40000800000 */
[----:B------:R-:W-:Y:S01]  /*6cc0*/  LOP3.LUT R4, R11, R4, RZ, 0x3c, !PT ;  /* 0x000000040b047212 */ /* 0x000fe200078e3cff */
[----:B---3--:R-:W-:Y:S06]  /*6cd0*/  @!P0 BRA `(.L_x_138) ;  /* 0x0000000400b08947 */ /* 0x008fec0003800000 */
.L_x_159:
[----:B------:R-:W-:Y:S01]  /*6ce0*/  IMAD R3, R3, 0x8, R0 ;  /* 0x0000000803037824 */ /* 0x000fe200078e0200 */
[----:B------:R-:W-:-:S07]  /*6cf0*/  SHF.L.U32 R0, R4, 0x1f, RZ ;  /* 0x0000001f04007819 */ /* 0x000fce00000006ff */
.L_x_139:
[----:B---3--:R3:W4:Y:S02]  /*6d00*/  SYNCS.PHASECHK.TRANS64.TRYWAIT P0, [R3+URZ], R0 ;  /* 0x00000000030075a7 */ /* 0x008724000800017f */
[----:B----4-:R-:W-:Y:S05]  /*6d10*/  @!P0 NANOSLEEP.SYNCS 0x989680 ;  /* 0x009896800000895d */ /* 0x010fea0003900000 */
[----:B------:R-:W4:Y:S02]  /*6d20*/  @!P0 SYNCS.PHASECHK.TRANS64 P0, [R3+URZ], R0 ;  /* 0x00000000030085a7 */ /* 0x000f24000800007f */
[----:B----4-:R-:W-:Y:S05]  /*6d30*/  @!P0 BRA `(.L_x_139) ;  /* 0xfffffffc00f08947 */ /* 0x010fea000383ffff */
.L_x_14:
[----:B-1----:R-:W-:Y:S05]  /*6d40*/  BSYNC B6 ;  /* 0x0000000000067941 */ /* 0x002fea0003800000 */
.L_x_12:
[----:B------:R-:W-:Y:S05]  /*6d50*/  EXIT ;  /* 0x000000000000794d */ /* 0x000fea0003800000 */
.L_x_27:
[----:B----4-:R4:W1:Y:S02]  /*6d60*/  SYNCS.PHASECHK.TRANS64.TRYWAIT P1, [R3+URZ], R0 ;  /* 0x00000000030075a7 */ /* 0x010864000802017f */
[----:B-1----:R-:W-:Y:S05]  /*6d70*/  @!P1 NANOSLEEP.SYNCS 0x989680 ;  /* 0x009896800000995d */ /* 0x002fea0003900000 */
[----:B------:R-:W1:Y:S02]  /*6d80*/  @!P1 SYNCS.PHASECHK.TRANS64 P1, [R3+URZ], R0 ;  /* 0x00000000030095a7 */ /* 0x000e64000802007f */
[----:B-1----:R-:W-:Y:S05]  /*6d90*/  @!P1 BRA `(.L_x_27) ;  /* 0xfffffffc00f09947 */ /* 0x002fea000383ffff */
[----:B------:R-:W-:Y:S05]  /*6da0*/  BRA `(.L_x_26) ;  /* 0xffffffac00287947 */ /* 0x000fea000383ffff */
.L_x_32:
[----:B--2---:R-:W-:-:S04]  /*6db0*/  IMAD.U32 R5, RZ, RZ, UR4 ;  /* 0x00000004ff057e24 */ /* 0x004fc8000f8e00ff */
[----:B------:R2:W4:Y:S03]  /*6dc0*/  SYNCS.PHASECHK.TRANS64.TRYWAIT P1, [R5+URZ], R4 ;  /* 0x00000004050075a7 */ /* 0x000526000802017f */
[----:B----4-:R-:W-:Y:S05]  /*6dd0*/  @!P1 NANOSLEEP.SYNCS 0x989680 ;  /* 0x009896800000995d */ /* 0x010fea0003900000 */
[----:B------:R-:W4:Y:S02]  /*6de0*/  @!P1 SYNCS.PHASECHK.TRANS64 P1, [R5+URZ], R4 ;  /* 0x00000004050095a7 */ /* 0x000f24000802007f */
[----:B----4-:R-:W-:Y:S05]  /*6df0*/  @!P1 BRA `(.L_x_32) ;  /* 0xfffffffc00ec9947 */ /* 0x010fea000383ffff */
[----:B------:R-:W-:Y:S05]  /*6e00*/  BRA `(.L_x_31) ;  /* 0xffffffac00fc7947 */ /* 0x000fea000383ffff */
.L_x_54:
[----:B--2---:R2:W4:Y:S02]  /*6e10*/  SYNCS.PHASECHK.TRANS64.TRYWAIT P3, [R5+URZ+0x80], R4 ;  /* 0x00008004050075a7 */ /* 0x004524000806017f */
[----:B----4-:R-:W-:Y:S05]  /*6e20*/  @!P3 NANOSLEEP.SYNCS 0x989680 ;  /* 0x009896800000b95d */ /* 0x010fea0003900000 */
[----:B------:R-:W4:Y:S02]  /*6e30*/  @!P3 SYNCS.PHASECHK.TRANS64 P3, [R5+URZ+0x80], R4 ;  /* 0x000080040500b5a7 */ /* 0x000f24000806007f */
[----:B----4-:R-:W-:Y:S05]  /*6e40*/  @!P3 BRA `(.L_x_54) ;  /* 0xfffffffc00f0b947 */ /* 0x010fea000383ffff */
[----:B------:R-:W-:Y:S05]  /*6e50*/  BRA `(.L_x_140) ;  /* 0xffffffb800f07947 */ /* 0x000fea000383ffff */
.L_x_68:
[----:B-1----:R1:W2:Y:S02]  /*6e60*/  SYNCS.PHASECHK.TRANS64.TRYWAIT P4, [R4+URZ+0x80], R3 ;  /* 0x00008003040075a7 */ /* 0x0022a4000808017f */
[----:B--2---:R-:W-:Y:S05]  /*6e70*/  @!P4 NANOSLEEP.SYNCS 0x989680 ;  /* 0x009896800000c95d */ /* 0x004fea0003900000 */
[----:B------:R-:W2:Y:S02]  /*6e80*/  @!P4 SYNCS.PHASECHK.TRANS64 P4, [R4+URZ+0x80], R3 ;  /* 0x000080030400c5a7 */ /* 0x000ea4000808007f */
[----:B--2---:R-:W-:Y:S05]  /*6e90*/  @!P4 BRA `(.L_x_68) ;  /* 0xfffffffc00f0c947 */ /* 0x004fea000383ffff */
[----:B------:R-:W-:Y:S05]  /*6ea0*/  BRA `(.L_x_141) ;  /* 0xffffffc400907947 */ /* 0x000fea000383ffff */
.L_x_88:
[----:B-1----:R-:W-:-:S04]  /*6eb0*/  IMAD.U32 R3, RZ, RZ, UR4 ;  /* 0x00000004ff037e24 */ /* 0x002fc8000f8e00ff */
[----:B------:R1:W2:Y:S03]  /*6ec0*/  SYNCS.PHASECHK.TRANS64.TRYWAIT P0, [R3+URZ+0xb8], R0 ;  /* 0x0000b800030075a7 */ /* 0x0002a6000800017f */
[----:B--2---:R-:W-:Y:S05]  /*6ed0*/  @!P0 NANOSLEEP.SYNCS 0x989680 ;  /* 0x009896800000895d */ /* 0x004fea0003900000 */
[----:B------:R-:W2:Y:S02]  /*6ee0*/  @!P0 SYNCS.PHASECHK.TRANS64 P0, [R3+URZ+0xb8], R0 ;  /* 0x0000b800030085a7 */ /* 0x000ea4000800007f */
[----:B--2---:R-:W-:Y:S05]  /*6ef0*/  @!P0 BRA `(.L_x_88) ;  /* 0xfffffffc00ec8947 */ /* 0x004fea000383ffff */
[----:B------:R-:W-:Y:S05]  /*6f00*/  BRA `(.L_x_87) ;  /* 0xffffffd800f07947 */ /* 0x000fea000383ffff */
.L_x_97:
[----:B-1----:R-:W-:-:S04]  /*6f10*/  IMAD.U32 R5, RZ, RZ, UR5 ;  /* 0x00000005ff057e24 */ /* 0x002fc8000f8e00ff */
[----:B------:R1:W2:Y:S03]  /*6f20*/  SYNCS.PHASECHK.TRANS64.TRYWAIT P1, [R5+URZ+0x98], R4 ;  /* 0x00009804050075a7 */ /* 0x0002a6000802017f */
[----:B--2---:R-:W-:Y:S05]  /*6f30*/  @!P1 NANOSLEEP.SYNCS 0x989680 ;  /* 0x009896800000995d */ /* 0x004fea0003900000 */
[----:B------:R-:W2:Y:S02]  /*6f40*/  @!P1 SYNCS.PHASECHK.TRANS64 P1, [R5+URZ+0x98], R4 ;  /* 0x00009804050095a7 */ /* 0x000ea4000802007f */
[----:B--2---:R-:W-:Y:S05]  /*6f50*/  @!P1 BRA `(.L_x_97) ;  /* 0xfffffffc00ec9947 */ /* 0x004fea000383ffff */
[----:B------:R-:W-:Y:S05]  /*6f60*/  BRA `(.L_x_142) ;  /* 0xffffffdc00e47947 */ /* 0x000fea000383ffff */
.L_x_103:
[----:B-1----:R-:W-:-:S04]  /*6f70*/  IMAD.U32 R7, RZ, RZ, UR4 ;  /* 0x00000004ff077e24 */ /* 0x002fc8000f8e00ff */
[----:B------:R1:W3:Y:S03]  /*6f80*/  SYNCS.PHASECHK.TRANS64.TRYWAIT P1, [R7+URZ+0x98], R0 ;  /* 0x00009800070075a7 */ /* 0x0002e6000802017f */
[----:B---3--:R-:W-:Y:S05]  /*6f90*/  @!P1 NANOSLEEP.SYNCS 0x989680 ;  /* 0x009896800000995d */ /* 0x008fea0003900000 */
[----:B------:R-:W3:Y:S02]  /*6fa0*/  @!P1 SYNCS.PHASECHK.TRANS64 P1, [R7+URZ+0x98], R0 ;  /* 0x00009800070095a7 */ /* 0x000ee4000802007f */
[----:B---3--:R-:W-:Y:S05]  /*6fb0*/  @!P1 BRA `(.L_x_103) ;  /* 0xfffffffc00ec9947 */ /* 0x008fea000383ffff */
[----:B------:R-:W-:Y:S05]  /*6fc0*/  BRA `(.L_x_143) ;  /* 0xffffffe0004c7947 */ /* 0x000fea000383ffff */
.L_x_113:
[----:B-1----:R1:W2:Y:S02]  /*6fd0*/  SYNCS.PHASECHK.TRANS64.TRYWAIT P0, [R3+URZ+0x98], R2 ;  /* 0x00009802030075a7 */ /* 0x0022a4000800017f */
[----:B--2---:R-:W-:Y:S05]  /*6fe0*/  @!P0 NANOSLEEP.SYNCS 0x989680 ;  /* 0x009896800000895d */ /* 0x004fea0003900000 */
[----:B------:R-:W2:Y:S02]  /*6ff0*/  @!P0 SYNCS.PHASECHK.TRANS64 P0, [R3+URZ+0x98], R2 ;  /* 0x00009802030085a7 */ /* 0x000ea4000800007f */
[----:B--2---:R-:W-:Y:S05]  /*7000*/  @!P0 BRA `(.L_x_113) ;  /* 0xfffffffc00f08947 */ /* 0x004fea000383ffff */
[----:B------:R-:W-:Y:S05]  /*7010*/  BRA `(.L_x_144) ;  /* 0xffffffe800647947 */ /* 0x000fea000383ffff */
.L_x_115:
[----:B-1----:R1:W2:Y:S02]  /*7020*/  SYNCS.PHASECHK.TRANS64.TRYWAIT P0, [R5+URZ+0x98], R0 ;  /* 0x00009800050075a7 */ /* 0x0022a4000800017f */
[----:B--2---:R-:W-:Y:S05]  /*7030*/  @!P0 NANOSLEEP.SYNCS 0x989680 ;  /* 0x009896800000895d */ /* 0x004fea0003900000 */
[----:B------:R-:W2:Y:S02]  /*7040*/  @!P0 SYNCS.PHASECHK.TRANS64 P0, [R5+URZ+0x98], R0 ;  /* 0x00009800050085a7 */ /* 0x000ea4000800007f */
[----:B--2---:R-:W-:Y:S05]  /*7050*/  @!P0 BRA `(.L_x_115) ;  /* 0xfffffffc00f08947 */ /* 0x004fea000383ffff */
[----:B------:R-:W-:Y:S05]  /*7060*/  BRA `(.L_x_145) ;  /* 0xffffffe800847947 */ /* 0x000fea000383ffff */
.L_x_119:
[----:B------:R-:W-:Y:S01]  /*7070*/  BSSY B1, `(.L_x_146) ;  /* 0x0000006000017945 */ /* 0x000fe20003800000 */
[----:B------:R-:W-:-:S07]  /*7080*/  IMAD.MOV.U32 R15, RZ, RZ, -0x1 ;  /* 0xffffffffff0f7424 */ /* 0x000fce00078e00ff */
[----:B------:R-:W-:Y:S05]  /*7090*/  WARPSYNC.COLLECTIVE R15, `(.L_x_147) ;  /* 0x000000000f0c7348 */ /* 0x000fea0003c00000 */
[----:B------:R-:W-:Y:S02]  /*70a0*/  ELECT P6, UR62, PT ;  /* 0x00000000003e782f */ /* 0x000fe400038c0000 */
[----:B------:R-:W-:Y:S01]  /*70b0*/  MOV R14, UR62 ;  /* 0x0000003e000e7c02 */ /* 0x000fe20008000f00 */
[----:B------:R-:W-:Y:S10]  /*70c0*/  ENDCOLLECTIVE ;  /* 0x000000000000791b */ /* 0x000ff40003800000 */
.L_x_147:
[----:B------:R-:W-:Y:S05]  /*70d0*/  BSYNC B1 ;  /* 0x0000000000017941 */ /* 0x000fea0003800000 */
.L_x_146:
[----:B------:R-:W-:Y:S05]  /*70e0*/  BRA `(.L_x_148) ;  /* 0xffffffec00187947 */ /* 0x000fea000383ffff */
.L_x_122:
[----:B-1----:R1:W2:Y:S02]  /*70f0*/  SYNCS.PHASECHK.TRANS64.TRYWAIT P0, [R14+URZ+0x40], R7 ;  /* 0x000040070e0075a7 */ /* 0x0022a4000800017f */
[----:B--2---:R-:W-:Y:S05]  /*7100*/  @!P0 NANOSLEEP.SYNCS 0x989680 ;  /* 0x009896800000895d */ /* 0x004fea0003900000 */
[----:B------:R-:W2:Y:S02]  /*7110*/  @!P0 SYNCS.PHASECHK.TRANS64 P0, [R14+URZ+0x40], R7 ;  /* 0x000040070e0085a7 */ /* 0x000ea4000800007f */
[----:B--2---:R-:W-:Y:S05]  /*7120*/  @!P0 BRA `(.L_x_122) ;  /* 0xfffffffc00f08947 */ /* 0x004fea000383ffff */
[----:B------:R-:W-:Y:S05]  /*7130*/  BRA `(.L_x_149) ;  /* 0xffffffec00507947 */ /* 0x000fea000383ffff */
.L_x_130:
[----:B------:R-:W-:Y:S01]  /*7140*/  BSSY B0, `(.L_x_150) ;  /* 0x0000006000007945 */ /* 0x000fe20003800000 */
[----:B------:R-:W-:-:S07]  /*7150*/  IMAD.MOV.U32 R15, RZ, RZ, -0x1 ;  /* 0xffffffffff0f7424 */ /* 0x000fce00078e00ff */
[----:B-1----:R-:W-:Y:S05]  /*7160*/  WARPSYNC.COLLECTIVE R15, `(.L_x_151) ;  /* 0x000000000f0c7348 */ /* 0x002fea0003c00000 */
[----:B------:R-:W-:Y:S02]  /*7170*/  ELECT P6, UR62, PT ;  /* 0x00000000003e782f */ /* 0x000fe400038c0000 */
[----:B------:R-:W-:Y:S01]  /*7180*/  MOV R14, UR62 ;  /* 0x0000003e000e7c02 */ /* 0x000fe20008000f00 */
[----:B-1----:R-:W-:Y:S10]  /*7190*/  ENDCOLLECTIVE ;  /* 0x000000000000791b */ /* 0x002ff40003800000 */
.L_x_151:
[----:B------:R-:W-:Y:S05]  /*71a0*/  BSYNC B0 ;  /* 0x0000000000007941 */ /* 0x000fea0003800000 */
.L_x_150:
[----:B------:R-:W-:Y:S05]  /*71b0*/  BRA `(.L_x_152) ;  /* 0xfffffff400a87947 */ /* 0x000fea000383ffff */
.L_x_132:
[----:B--2---:R2:W3:Y:S02]  /*71c0*/  SYNCS.PHASECHK.TRANS64.TRYWAIT P0, [R5+URZ], R2 ;  /* 0x00000002050075a7 */ /* 0x0044e4000800017f */
[----:B---3--:R-:W-:Y:S05]  /*71d0*/  @!P0 NANOSLEEP.SYNCS 0x989680 ;  /* 0x009896800000895d */ /* 0x008fea0003900000 */
[----:B------:R-:W3:Y:S02]  /*71e0*/  @!P0 SYNCS.PHASECHK.TRANS64 P0, [R5+URZ], R2 ;  /* 0x00000002050085a7 */ /* 0x000ee4000800007f */
[----:B---3--:R-:W-:Y:S05]  /*71f0*/  @!P0 BRA `(.L_x_132) ;  /* 0xfffffffc00f08947 */ /* 0x008fea000383ffff */
[----:B------:R-:W-:Y:S05]  /*7200*/  BRA `(.L_x_153) ;  /* 0xfffffff400e47947 */ /* 0x000fea000383ffff */
.L_x_133:
[----:B--2---:R2:W3:Y:S02]  /*7210*/  SYNCS.PHASECHK.TRANS64.TRYWAIT P0, [R7+URZ], R4 ;  /* 0x00000004070075a7 */ /* 0x0044e4000800017f */
[----:B---3--:R-:W-:Y:S05]  /*7220*/  @!P0 NANOSLEEP.SYNCS 0x989680 ;  /* 0x009896800000895d */ /* 0x008fea0003900000 */
[----:B------:R-:W3:Y:S02]  /*7230*/  @!P0 SYNCS.PHASECHK.TRANS64 P0, [R7+URZ], R4 ;  /* 0x00000004070085a7 */ /* 0x000ee4000800007f */
[----:B---3--:R-:W-:Y:S05]  /*7240*/  @!P0 BRA `(.L_x_133) ;  /* 0xfffffffc00f08947 */ /* 0x008fea000383ffff */
[----:B------:R-:W-:Y:S05]  /*7250*/  BRA `(.L_x_154) ;  /* 0xfffffff400f47947 */ /* 0x000fea000383ffff */
.L_x_134:
[----:B--2---:R2:W3:Y:S02]  /*7260*/  SYNCS.PHASECHK.TRANS64.TRYWAIT P0, [R6+URZ], R5 ;  /* 0x00000005060075a7 */ /* 0x0044e4000800017f */
[----:B---3--:R-:W-:Y:S05]  /*7270*/  @!P0 NANOSLEEP.SYNCS 0x989680 ;  /* 0x009896800000895d */ /* 0x008fea0003900000 */
[----:B------:R-:W3:Y:S02]  /*7280*/  @!P0 SYNCS.PHASECHK.TRANS64 P0, [R6+URZ], R5 ;  /* 0x00000005060085a7 */ /* 0x000ee4000800007f */
[----:B---3--:R-:W-:Y:S05]  /*7290*/  @!P0 BRA `(.L_x_134) ;  /* 0xfffffffc00f08947 */ /* 0x008fea000383ffff */
[----:B------:R-:W-:Y:S05]  /*72a0*/  BRA `(.L_x_155) ;  /* 0xfffffff800047947 */ /* 0x000fea000383ffff */
.L_x_135:
[----:B--2---:R2:W3:Y:S02]  /*72b0*/  SYNCS.PHASECHK.TRANS64.TRYWAIT P0, [R9+URZ], R4 ;  /* 0x00000004090075a7 */ /* 0x0044e4000800017f */
[----:B---3--:R-:W-:Y:S05]  /*72c0*/  @!P0 NANOSLEEP.SYNCS 0x989680 ;  /* 0x009896800000895d */ /* 0x008fea0003900000 */
[----:B------:R-:W3:Y:S02]  /*72d0*/  @!P0 SYNCS.PHASECHK.TRANS64 P0, [R9+URZ], R4 ;  /* 0x00000004090085a7 */ /* 0x000ee4000800007f */
[----:B---3--:R-:W-:Y:S05]  /*72e0*/  @!P0 BRA `(.L_x_135) ;  /* 0xfffffffc00f08947 */ /* 0x008fea000383ffff */
[----:B------:R-:W-:Y:S05]  /*72f0*/  BRA `(.L_x_156) ;  /* 0xfffffff800147947 */ /* 0x000fea000383ffff */
.L_x_136:
[----:B--2---:R2:W3:Y:S02]  /*7300*/  SYNCS.PHASECHK.TRANS64.TRYWAIT P0, [R6+URZ], R5 ;  /* 0x00000005060075a7 */ /* 0x0044e4000800017f */
[----:B---3--:R-:W-:Y:S05]  /*7310*/  @!P0 NANOSLEEP.SYNCS 0x989680 ;  /* 0x009896800000895d */ /* 0x008fea0003900000 */
[----:B------:R-:W3:Y:S02]  /*7320*/  @!P0 SYNCS.PHASECHK.TRANS64 P0, [R6+URZ], R5 ;  /* 0x00000005060085a7 */ /* 0x000ee4000800007f */
[----:B---3--:R-:W-:Y:S05]  /*7330*/  @!P0 BRA `(.L_x_136) ;  /* 0xfffffffc00f08947 */ /* 0x008fea000383ffff */
[----:B------:R-:W-:Y:S05]  /*7340*/  BRA `(.L_x_157) ;  /* 0xfffffff800247947 */ /* 0x000fea000383ffff */
.L_x_137:
[----:B--2---:R2:W3:Y:S02]  /*7350*/  SYNCS.PHASECHK.TRANS64.TRYWAIT P0, [R9+URZ], R4 ;  /* 0x00000004090075a7 */ /* 0x0044e4000800017f */
[----:B---3--:R-:W-:Y:S05]  /*7360*/  @!P0 NANOSLEEP.SYNCS 0x989680 ;  /* 0x009896800000895d */ /* 0x008fea0003900000 */
[----:B------:R-:W3:Y:S02]  /*7370*/  @!P0 SYNCS.PHASECHK.TRANS64 P0, [R9+URZ], R4 ;  /* 0x00000004090085a7 */ /* 0x000ee4000800007f */
[----:B---3--:R-:W-:Y:S05]  /*7380*/  @!P0 BRA `(.L_x_137) ;  /* 0xfffffffc00f08947 */ /* 0x008fea000383ffff */
[----:B------:R-:W-:Y:S05]  /*7390*/  BRA `(.L_x_158) ;  /* 0xfffffff800347947 */ /* 0x000fea000383ffff */
.L_x_138:
[----:B--2---:R2:W3:Y:S02]  /*73a0*/  SYNCS.PHASECHK.TRANS64.TRYWAIT P0, [R6+URZ], R5 ;  /* 0x00000005060075a7 */ /* 0x0044e4000800017f */
[----:B---3--:R-:W-:Y:S05]  /*73b0*/  @!P0 NANOSLEEP.SYNCS 0x989680 ;  /* 0x009896800000895d */ /* 0x008fea0003900000 */
[----:B------:R-:W3:Y:S02]  /*73c0*/  @!P0 SYNCS.PHASECHK.TRANS64 P0, [R6+URZ], R5 ;  /* 0x00000005060085a7 */ /* 0x000ee4000800007f */
[----:B---3--:R-:W-:Y:S05]  /*73d0*/  @!P0 BRA `(.L_x_138) ;  /* 0xfffffffc00f08947 */ /* 0x008fea000383ffff */
[----:B------:R-:W-:Y:S05]  /*73e0*/  BRA `(.L_x_159) ;  /* 0xfffffff8003c7947 */ /* 0x000fea000383ffff */
.L_x_160:
[----:B------:R-:W-:-:S00]  /*73f0*/  BRA `(.L_x_160) ;  /* 0xfffffffc00fc7947 */ /* 0x000fc0000383ffff */
[----:B------:R-:W-:-:S00]  /*7400*/  NOP ;  /* 0x0000000000007918 */ /* 0x000fc00000000000 */
[----:B------:R-:W-:-:S00]  /*7410*/  NOP ;  /* 0x0000000000007918 */ /* 0x000fc00000000000 */
[----:B------:R-:W-:-:S00]  /*7420*/  NOP ;  /* 0x0000000000007918 */ /* 0x000fc00000000000 */
[----:B------:R-:W-:-:S00]  /*7430*/  NOP ;  /* 0x0000000000007918 */ /* 0x000fc00000000000 */
[----:B------:R-:W-:-:S00]  /*7440*/  NOP ;  /* 0x0000000000007918 */ /* 0x000fc00000000000 */
[----:B------:R-:W-:-:S00]  /*7450*/  NOP ;  /* 0x0000000000007918 */ /* 0x000fc00000000000 */
[----:B------:R-:W-:-:S00]  /*7460*/  NOP ;  /* 0x0000000000007918 */ /* 0x000fc00000000000 */
[----:B------:R-:W-:-:S00]  /*7470*/  NOP ;  /* 0x0000000000007918 */ /* 0x000fc00000000000 */
.L_x_161:


//--------------------- .nv.global.init           --------------------------
	.section	.nv.global.init,"aw",@progbits
.nv.global.init:
	.type		$str$22,@object
	.size		$str$22,($str$26 - $str$22)
$str$22:
        /*0000*/ 	.byte	0x6b, 0x5f, 0x74, 0x69, 0x6c, 0x65, 0x5f, 0x63, 0x6f, 0x75, 0x6e, 0x74, 0x20, 0x3e, 0x3d, 0x20
        /*0010*/ 	.byte	0x31, 0x00
	.type		$str$26,@object
	.size		$str$26,($str$27 - $str$26)
$str$26:
        /*0012*/ 	.byte	0x28, 0x61, 0x64, 0x64, 0x72, 0x65, 0x73, 0x73, 0x20, 0x26, 0x20, 0x6d, 0x61, 0x73, 0x6b, 0x29
        /*0022*/ 	.byte	0x20, 0x3d, 0x3d, 0x20, 0x30, 0x00
	.type		$str$27,@object
	.size		$str$27,($str$23 - $str$27)
$str$27:
        /*0028*/ 	.byte	0x2f, 0x74, 0x6d, 0x70, 0x2f, 0x63, 0x75, 0x74, 0x6c, 0x61, 0x73, 0x73, 0x5f, 0x73, 0x77, 0x65
        /*0038*/ 	.byte	0x65, 0x70, 0x5f, 0x73, 0x72, 0x63, 0x2f, 0x69, 0x6e, 0x63, 0x6c, 0x75, 0x64, 0x65, 0x2f, 0x63
        /*0048*/ 	.byte	0x75, 0x74, 0x65, 0x2f, 0x70, 0x6f, 0x69, 0x6e, 0x74, 0x65, 0x72, 0x5f, 0x66, 0x6c, 0x61, 0x67
        /*0058*/ 	.byte	0x67, 0x65, 0x64, 0x2e, 0x68, 0x70, 0x70, 0x00
	.type		$str$23,@object
	.size		$str$23,(__unnamed_2 - $str$23)
$str$23:
        /*0060*/ 	.byte	0x2f, 0x74, 0x6d, 0x70, 0x2f, 0x63, 0x75, 0x74, 0x6c, 0x61, 0x73, 0x73, 0x5f, 0x73, 0x77, 0x65
        /*0070*/ 	.byte	0x65, 0x70, 0x5f, 0x73, 0x72, 0x63, 0x2f, 0x69, 0x6e, 0x63, 0x6c, 0x75, 0x64, 0x65, 0x2f, 0x63
        /*0080*/ 	.byte	0x75, 0x74, 0x6c, 0x61, 0x73, 0x73, 0x2f, 0x67, 0x65, 0x6d, 0x6d, 0x2f, 0x63, 0x6f, 0x6c, 0x6c
        /*0090*/ 	.byte	0x65, 0x63, 0x74, 0x69, 0x76, 0x65, 0x2f, 0x73, 0x6d, 0x39, 0x30, 0x5f, 0x6d, 0x6d, 0x61, 0x5f
        /*00a0*/ 	.byte	0x74, 0x6d, 0x61, 0x5f, 0x67, 0x6d, 0x6d, 0x61, 0x5f, 0x73, 0x73, 0x5f, 0x77, 0x61, 0x72, 0x70
        /*00b0*/ 	.byte	0x73, 0x70, 0x65, 0x63, 0x69, 0x61, 0x6c, 0x69, 0x7a, 0x65, 0x64, 0x2e, 0x68, 0x70, 0x70, 0x00
	.type		__unnamed_2,@object
	.size		__unnamed_2,(__unnamed_1 - __unnamed_2)
__unnamed_2:
        /*00c0*/ 	.byte	0x61, 0x75, 0x74, 0x6f, 0x20, 0x63, 0x75, 0x74, 0x65, 0x3a, 0x3a, 0x61, 0x73, 0x5f, 0x70, 0x6f
        /* <DEDUP_REMOVED lines=27> */
        /*0280*/ 	.byte	0x3c, 0x34, 0x30, 0x39, 0x36, 0x3e, 0x3e, 0x3e, 0x3e, 0x3e, 0x5d, 0x00
	.type		__unnamed_1,@object
	.size		__unnamed_1,(.L_0 - __unnamed_1)
__unnamed_1:
        /* <DEDUP_REMOVED lines=182> */
.L_0:


//--------------------- .nv.shared._ZN7cutlass13device_kernelINS_4gemm6kernel13GemmUniversalIN4cute5tupleIJiiiiEEENS1_10collective13CollectiveMmaINS1_34MainloopSm90TmaGmmaWarpSpecializedILi8ENS5_IJNS4_1CILi2EEENSA_ILi1EEESC_EEENS1_35KernelTmaWarpSpecializedCooperativeEEENS5_IJNSA_ILi128EEENSA_ILi64EEESH_EEENS_10bfloat16_tENS5_IJlSC_lEEESJ_SK_NS4_8TiledMMAINS4_8MMA_AtomIJNS4_4SM904GMMA27MMA_64x64x16_F32BF16BF16_SSILNSO_5MajorE0ELSQ_0ELNSO_7ScaleInE1ELSR_1EEEEEENS4_6LayoutISD_NS5_IJSC_NSA_ILi0EEESV_EEEEENS5_IJNS4_10UnderscoreESY_SY_EEEEENS4_13SM90_TMA_LOADENS4_14ComposedLayoutINS4_7SwizzleILi3ELi4ELi3EEENS4_18smem_ptr_flag_bitsILi16EEENSU_INS5_IJNSA_ILi8EEESH_EEENS5_IJSH_SC_EEEEEEEvNS4_8identityENS4_23SM90_TMA_LOAD_MULTICASTES1B_vS1C_EENS_8epilogue10collective18CollectiveEpilogueINS1F_22Sm90TmaWarpSpecializedILi3ELi2ELi16ELb1ELb0EEEJSI_NS5_IJSG_NSA_ILi32EEEEEESJ_SK_SJ_SK_NS1F_6fusion15FusionCallbacksIS1J_NS1M_17LinearCombinationISJ_fSJ_fLNS_15FloatRoundStyleE2EEESI_S1L_JEEES11_NS12_INS13_ILi2ELi4ELi3EEES16_NSU_INS5_IJS17_S1K_EEENS5_IJS1K_SC_EEEEEEENS4_17SM75_U32x4_LDSM_NENS4_14SM90_TMA_STOREES1W_NS4_17SM90_U32x4_STSM_NENS4_9Copy_AtomIJS1Z_NS_6half_tEEEEvEEEvvEEEEvNT_6ParamsE --------------------------
	.section	.nv.shared._ZN7cutlass13device_kernelINS_4gemm6kernel13GemmUniversalIN4cute5tupleIJiiiiEEENS1_10collective13CollectiveMmaINS1_34MainloopSm90TmaGmmaWarpSpecializedILi8ENS5_IJNS4_1CILi2EEENSA_ILi1EEESC_EEENS1_35KernelTmaWarpSpecializedCooperativeEEENS5_IJNSA_ILi128EEENSA_ILi64EEESH_EEENS_10bfloat16_tENS5_IJlSC_lEEESJ_SK_NS4_8TiledMMAINS4_8MMA_AtomIJNS4_4SM904GMMA27MMA_64x64x16_F32BF16BF16_SSILNSO_5MajorE0ELSQ_0ELNSO_7ScaleInE1ELSR_1EEEEEENS4_6LayoutISD_NS5_IJSC_NSA_ILi0EEESV_EEEEENS5_IJNS4_10UnderscoreESY_SY_EEEEENS4_13SM90_TMA_LOADENS4_14ComposedLayoutINS4_7SwizzleILi3ELi4ELi3EEENS4_18smem_ptr_flag_bitsILi16EEENSU_INS5_IJNSA_ILi8EEESH_EEENS5_IJSH_SC_EEEEEEEvNS4_8identityENS4_23SM90_TMA_LOAD_MULTICASTES1B_vS1C_EENS_8epilogue10collective18CollectiveEpilogueINS1F_22Sm90TmaWarpSpecializedILi3ELi2ELi16ELb1ELb0EEEJSI_NS5_IJSG_NSA_ILi32EEEEEESJ_SK_SJ_SK_NS1F_6fusion15FusionCallbacksIS1J_NS1M_17LinearCombinationISJ_fSJ_fLNS_15FloatRoundStyleE2EEESI_S1L_JEEES11_NS12_INS13_ILi2ELi4ELi3EEES16_NSU_INS5_IJS17_S1K_EEENS5_IJS1K_SC_EEEEEEENS4_17SM75_U32x4_LDSM_NENS4_14SM90_TMA_STOREES1W_NS4_17SM90_U32x4_STSM_NENS4_9Copy_AtomIJS1Z_NS_6half_tEEEEvEEEvvEEEEvNT_6ParamsE,"aw",@nobits
	.sectionflags	@""
	.align	16
	.zero		1024


//--------------------- .nv.shared.reserved.0     --------------------------
	.section	.nv.shared.reserved.0,"aw",@nobits
	.weak		__nv_reservedSMEM_offset_0_alias
	.size		__nv_reservedSMEM_offset_0_alias, 0, 0
	.other		__nv_reservedSMEM_offset_0_alias,@"STO_CUDA_RESERVED_SHARED STV_DEFAULT"
__nv_reservedSMEM_offset_0_alias:
	.zero		0


//--------------------- .nv.global                --------------------------
	.section	.nv.global,"aw",@nobits
.nv.global:
	.type		_ZN39_INTERNAL_f63a66fa_4_k_cu_3b1d85f1_27964cute1_E,@object
	.size		_ZN39_INTERNAL_f63a66fa_4_k_cu_3b1d85f1_27964cute1_E,(_ZN39_INTERNAL_f63a66fa_4_k_cu_3b1d85f1_27964cuda3std3__45__cpo6cbeginE - _ZN39_INTERNAL_f63a66fa_4_k_cu_3b1d85f1_27964cute1_E)
_ZN39_INTERNAL_f63a66fa_4_k_cu_3b1d85f1_27964cute1_E:
	.zero		1
	.type		_ZN39_INTERNAL_f63a66fa_4_k_cu_3b1d85f1_27964cuda3std3__45__cpo6cbeginE,@object
	.size		_ZN39_INTERNAL_f63a66fa_4_k_cu_3b1d85f1_27964cuda3std3__45__cpo6cbeginE,(_ZN39_INTERNAL_f63a66fa_4_k_cu_3b1d85f1_27964cuda3std3__48in_placeE - _ZN39_INTERNAL_f63a66fa_4_k_cu_3b1d85f1_27964cuda3std3__45__cpo6cbeginE)
_ZN39_INTERNAL_f63a66fa_4_k_cu_3b1d85f1_27964cuda3std3__45__cpo6cbeginE:
	.zero		1
	.type		_ZN39_INTERNAL_f63a66fa_4_k_cu_3b1d85f1_27964cuda3std3__48in_placeE,@object
	.size		_ZN39_INTERNAL_f63a66fa_4_k_cu_3b1d85f1_27964cuda3std3__48in_placeE,(_ZN39_INTERNAL_f63a66fa_4_k_cu_3b1d85f1_27964cuda3std6ranges3__45__cpo9iter_moveE - _ZN39_INTERNAL_f63a66fa_4_k_cu_3b1d85f1_27964cuda3std3__48in_placeE)
_ZN39_INTERNAL_f63a66fa_4_k_cu_3b1d85f1_27964cuda3std3__48in_placeE:
	.zero		1
	.type		_ZN39_INTERNAL_f63a66fa_4_k_cu_3b1d85f1_27964cuda3std6ranges3__45__cpo9iter_moveE,@object
	.size		_ZN39_INTERNAL_f63a66fa_4_k_cu_3b1d85f1_27964cuda3std6ranges3__45__cpo9iter_moveE,(_ZN39_INTERNAL_f63a66fa_4_k_cu_3b1d85f1_27964cuda3std3__45__cpo5beginE - _ZN39_INTERNAL_f63a66fa_4_k_cu_3b1d85f1_27964cuda3std6ranges3__45__cpo9iter_moveE)
_ZN39_INTERNAL_f63a66fa_4_k_cu_3b1d85f1_27964cuda3std6ranges3__45__cpo9iter_moveE:
	.zero		1
	.type		_ZN39_INTERNAL_f63a66fa_4_k_cu_3b1d85f1_27964cuda3std3__45__cpo5beginE,@object
	.size		_ZN39_INTERNAL_f63a66fa_4_k_cu_3b1d85f1_27964cuda3std3__45__cpo5beginE,(_ZN39_INTERNAL_f63a66fa_4_k_cu_3b1d85f1_27964cuda3std3__441_GLOBAL__N__f63a66fa_4_k_cu_3b1d85f1_27966ignoreE - _ZN39_INTERNAL_f63a66fa_4_k_cu_3b1d85f1_27964cuda3std3__45__cpo5beginE)
_ZN39_INTERNAL_f63a66fa_4_k_cu_3b1d85f1_27964cuda3std3__45__cpo5beginE:
	.zero		1
	.type		_ZN39_INTERNAL_f63a66fa_4_k_cu_3b1d85f1_27964cuda3std3__441_GLOBAL__N__f63a66fa_4_k_cu_3b1d85f1_27966ignoreE,@object
	.size		_ZN39_INTERNAL_f63a66fa_4_k_cu_3b1d85f1_27964cuda3std3__441_GLOBAL__N__f63a66fa_4_k_cu_3b1d85f1_27966ignoreE,(_ZN39_INTERNAL_f63a66fa_4_k_cu_3b1d85f1_27964cute7productE - _ZN39_INTERNAL_f63a66fa_4_k_cu_3b1d85f1_27964cuda3std3__441_GLOBAL__N__f63a66fa_4_k_cu_3b1d85f1_27966ignoreE)
_ZN39_INTERNAL_f63a66fa_4_k_cu_3b1d85f1_27964cuda3std3__441_GLOBAL__N__f63a66fa_4_k_cu_3b1d85f1_27966ignoreE:
	.zero		1
	.type		_ZN39_INTERNAL_f63a66fa_4_k_cu_3b1d85f1_27964cute7productE,@object
	.size		_ZN39_INTERNAL_f63a66fa_4_k_cu_3b1d85f1_27964cute7productE,(_ZN39_INTERNAL_f63a66fa_4_k_cu_3b1d85f1_27964cuda3std3__45__cpo3endE - _ZN39_INTERNAL_f63a66fa_4_k_cu_3b1d85f1_27964cute7productE)
_ZN39_INTERNAL_f63a66fa_4_k_cu_3b1d85f1_27964cute7productE:
	.zero		1
	.type		_ZN39_INTERNAL_f63a66fa_4_k_cu_3b1d85f1_27964cuda3std3__45__cpo3endE,@object
	.size		_ZN39_INTERNAL_f63a66fa_4_k_cu_3b1d85f1_27964cuda3std3__45__cpo3endE,(_ZN39_INTERNAL_f63a66fa_4_k_cu_3b1d85f1_27964cuda3std3__419piecewise_constructE - _ZN39_INTERNAL_f63a66fa_4_k_cu_3b1d85f1_27964cuda3std3__45__cpo3endE)
_ZN39_INTERNAL_f63a66fa_4_k_cu_3b1d85f1_27964cuda3std3__45__cpo3endE:
	.zero		1
	.type		_ZN39_INTERNAL_f63a66fa_4_k_cu_3b1d85f1_27964cuda3std3__419piecewise_constructE,@object
	.size		_ZN39_INTERNAL_f63a66fa_4_k_cu_3b1d85f1_27964cuda3std3__419piecewise_constructE,(_ZN39_INTERNAL_f63a66fa_4_k_cu_3b1d85f1_27964cuda3std3__45__cpo4cendE - _ZN39_INTERNAL_f63a66fa_4_k_cu_3b1d85f1_27964cuda3std3__419piecewise_constructE)
_ZN39_INTERNAL_f63a66fa_4_k_cu_3b1d85f1_27964cuda3std3__419piecewise_constructE:
	.zero		1
	.type		_ZN39_INTERNAL_f63a66fa_4_k_cu_3b1d85f1_27964cuda3std3__45__cpo4cendE,@object
	.size		_ZN39_INTERNAL_f63a66fa_4_k_cu_3b1d85f1_27964cuda3std3__45__cpo4cendE,(_ZN39_INTERNAL_f63a66fa_4_k_cu_3b1d85f1_27964cuda3std6ranges3__45__cpo4swapE - _ZN39_INTERNAL_f63a66fa_4_k_cu_3b1d85f1_27964cuda3std3__45__cpo4cendE)
_ZN39_INTERNAL_f63a66fa_4_k_cu_3b1d85f1_27964cuda3std3__45__cpo4cendE:
	.zero		1
	.type		_ZN39_INTERNAL_f63a66fa_4_k_cu_3b1d85f1_27964cuda3std6ranges3__45__cpo4swapE,@object
	.size		_ZN39_INTERNAL_f63a66fa_4_k_cu_3b1d85f1_27964cuda3std6ranges3__45__cpo4swapE,(.L_9 - _ZN39_INTERNAL_f63a66fa_4_k_cu_3b1d85f1_27964cuda3std6ranges3__45__cpo4swapE)
_ZN39_INTERNAL_f63a66fa_4_k_cu_3b1d85f1_27964cuda3std6ranges3__45__cpo4swapE:
	.zero		1
.L_9:


//--------------------- .nv.constant0._ZN7cutlass13device_kernelINS_4gemm6kernel13GemmUniversalIN4cute5tupleIJiiiiEEENS1_10collective13CollectiveMmaINS1_34MainloopSm90TmaGmmaWarpSpecializedILi8ENS5_IJNS4_1CILi2EEENSA_ILi1EEESC_EEENS1_35KernelTmaWarpSpecializedCooperativeEEENS5_IJNSA_ILi128EEENSA_ILi64EEESH_EEENS_10bfloat16_tENS5_IJlSC_lEEESJ_SK_NS4_8TiledMMAINS4_8MMA_AtomIJNS4_4SM904GMMA27MMA_64x64x16_F32BF16BF16_SSILNSO_5MajorE0ELSQ_0ELNSO_7ScaleInE1ELSR_1EEEEEENS4_6LayoutISD_NS5_IJSC_NSA_ILi0EEESV_EEEEENS5_IJNS4_10UnderscoreESY_SY_EEEEENS4_13SM90_TMA_LOADENS4_14ComposedLayoutINS4_7SwizzleILi3ELi4ELi3EEENS4_18smem_ptr_flag_bitsILi16EEENSU_INS5_IJNSA_ILi8EEESH_EEENS5_IJSH_SC_EEEEEEEvNS4_8identityENS4_23SM90_TMA_LOAD_MULTICASTES1B_vS1C_EENS_8epilogue10collective18CollectiveEpilogueINS1F_22Sm90TmaWarpSpecializedILi3ELi2ELi16ELb1ELb0EEEJSI_NS5_IJSG_NSA_ILi32EEEEEESJ_SK_SJ_SK_NS1F_6fusion15FusionCallbacksIS1J_NS1M_17LinearCombinationISJ_fSJ_fLNS_15FloatRoundStyleE2EEESI_S1L_JEEES11_NS12_INS13_ILi2ELi4ELi3EEES16_NSU_INS5_IJS17_S1K_EEENS5_IJS1K_SC_EEEEEEENS4_17SM75_U32x4_LDSM_NENS4_14SM90_TMA_STOREES1W_NS4_17SM90_U32x4_STSM_NENS4_9Copy_AtomIJS1Z_NS_6half_tEEEEvEEEvvEEEEvNT_6ParamsE --------------------------
	.section	.nv.constant0._ZN7cutlass13device_kernelINS_4gemm6kernel13GemmUniversalIN4cute5tupleIJiiiiEEENS1_10collective13CollectiveMmaINS1_34MainloopSm90TmaGmmaWarpSpecializedILi8ENS5_IJNS4_1CILi2EEENSA_ILi1EEESC_EEENS1_35KernelTmaWarpSpecializedCooperativeEEENS5_IJNSA_ILi128EEENSA_ILi64EEESH_EEENS_10bfloat16_tENS5_IJlSC_lEEESJ_SK_NS4_8TiledMMAINS4_8MMA_AtomIJNS4_4SM904GMMA27MMA_64x64x16_F32BF16BF16_SSILNSO_5MajorE0ELSQ_0ELNSO_7ScaleInE1ELSR_1EEEEEENS4_6LayoutISD_NS5_IJSC_NSA_ILi0EEESV_EEEEENS5_IJNS4_10UnderscoreESY_SY_EEEEENS4_13SM90_TMA_LOADENS4_14ComposedLayoutINS4_7SwizzleILi3ELi4ELi3EEENS4_18smem_ptr_flag_bitsILi16EEENSU_INS5_IJNSA_ILi8EEESH_EEENS5_IJSH_SC_EEEEEEEvNS4_8identityENS4_23SM90_TMA_LOAD_MULTICASTES1B_vS1C_EENS_8epilogue10collective18CollectiveEpilogueINS1F_22Sm90TmaWarpSpecializedILi3ELi2ELi16ELb1ELb0EEEJSI_NS5_IJSG_NSA_ILi32EEEEEESJ_SK_SJ_SK_NS1F_6fusion15FusionCallbacksIS1J_NS1M_17LinearCombinationISJ_fSJ_fLNS_15FloatRoundStyleE2EEESI_S1L_JEEES11_NS12_INS13_ILi2ELi4ELi3EEES16_NSU_INS5_IJS17_S1K_EEENS5_IJS1K_SC_EEEEEEENS4_17SM75_U32x4_LDSM_NENS4_14SM90_TMA_STOREES1W_NS4_17SM90_U32x4_STSM_NENS4_9Copy_AtomIJS1Z_NS_6half_tEEEEvEEEvvEEEEvNT_6ParamsE,"a",@progbits
	.sectionflags	@""
	.align	4
.nv.constant0._ZN7cutlass13device_kernelINS_4gemm6kernel13GemmUniversalIN4cute5tupleIJiiiiEEENS1_10collective13CollectiveMmaINS1_34MainloopSm90TmaGmmaWarpSpecializedILi8ENS5_IJNS4_1CILi2EEENSA_ILi1EEESC_EEENS1_35KernelTmaWarpSpecializedCooperativeEEENS5_IJNSA_ILi128EEENSA_ILi64EEESH_EEENS_10bfloat16_tENS5_IJlSC_lEEESJ_SK_NS4_8TiledMMAINS4_8MMA_AtomIJNS4_4SM904GMMA27MMA_64x64x16_F32BF16BF16_SSILNSO_5MajorE0ELSQ_0ELNSO_7ScaleInE1ELSR_1EEEEEENS4_6LayoutISD_NS5_IJSC_NSA_ILi0EEESV_EEEEENS5_IJNS4_10UnderscoreESY_SY_EEEEENS4_13SM90_TMA_LOADENS4_14ComposedLayoutINS4_7SwizzleILi3ELi4ELi3EEENS4_18smem_ptr_flag_bitsILi16EEENSU_INS5_IJNSA_ILi8EEESH_EEENS5_IJSH_SC_EEEEEEEvNS4_8identityENS4_23SM90_TMA_LOAD_MULTICASTES1B_vS1C_EENS_8epilogue10collective18CollectiveEpilogueINS1F_22Sm90TmaWarpSpecializedILi3ELi2ELi16ELb1ELb0EEEJSI_NS5_IJSG_NSA_ILi32EEEEEESJ_SK_SJ_SK_NS1F_6fusion15FusionCallbacksIS1J_NS1M_17LinearCombinationISJ_fSJ_fLNS_15FloatRoundStyleE2EEESI_S1L_JEEES11_NS12_INS13_ILi2ELi4ELi3EEES16_NSU_INS5_IJS17_S1K_EEENS5_IJS1K_SC_EEEEEEENS4_17SM75_U32x4_LDSM_NENS4_14SM90_TMA_STOREES1W_NS4_17SM90_U32x4_STSM_NENS4_9Copy_AtomIJS1Z_NS_6half_tEEEEvEEEvvEEEEvNT_6ParamsE:
	.zero		2432


//--------------------- SYMBOLS --------------------------

	.type		.nv.reservedSmem.offset0,@object
	.size		.nv.reservedSmem.offset0,0x4
	.type		__assertfail,@function
